def attn_fwd(
    Q,
    K,
    V,
    Out,
    Lse,
    sm_scale,
    stride_qz,
    stride_qh,
    stride_qm,
    stride_qk,
    stride_kz,
    stride_kh,
    stride_kn,
    stride_kk,
    stride_vz,
    stride_vh,
    stride_vn,
    stride_vk,
    stride_oz,
    stride_oh,
    stride_om,
    stride_ok,
    seqlen_q,
    seqlen_k,
    BLOCK_M: tl.constexpr,
    BLOCK_N: tl.constexpr,
    HEAD_DIM: tl.constexpr,
    CAUSAL: tl.constexpr,
):
    start_m = tl.program_id(0)
    off_hz = tl.program_id(1)
    q_off = off_hz * stride_qh
    k_off = off_hz * stride_kh
    v_off = off_hz * stride_vh
    offs_m = start_m * BLOCK_M + tl.arange(0, BLOCK_M)
    offs_d = tl.arange(0, HEAD_DIM)
    offs_n = tl.arange(0, BLOCK_N)
    q_ptrs = Q + q_off + offs_m[:, None] * stride_qm + offs_d[None, :] * stride_qk
    k_ptrs = K + k_off + offs_d[:, None] * stride_kk + offs_n[None, :] * stride_kn
    v_ptrs = V + v_off + offs_n[:, None] * stride_vn + offs_d[None, :] * stride_vk
    m_i = tl.full([BLOCK_M], float("-inf"), dtype=tl.float32)
    l_i = tl.zeros([BLOCK_M], dtype=tl.float32) + 1.0
    acc = tl.zeros([BLOCK_M, HEAD_DIM], dtype=tl.float32)
    q = tl.load(q_ptrs)
    acc, l_i, m_i = _attn_fwd_inner(
        acc,
        l_i,
        m_i,
        q,
        k_ptrs,
        v_ptrs,
        sm_scale,
        stride_kn,
        stride_vn,
        start_m,
        seqlen_k,
        BLOCK_M,
        BLOCK_N,
        HEAD_DIM,
        CAUSAL,
    )
    acc = acc / l_i[:, None]
    lse = m_i + tl.math.log2(l_i) / 1.4426950408889634
    o_ptrs = (
        Out
        + off_hz * stride_oh
        + offs_m[:, None] * stride_om
        + offs_d[None, :] * stride_ok
    )
    tl.store(o_ptrs, acc.to(Out.dtype.element_ty))
    tl.store(Lse + off_hz * seqlen_q + offs_m, lse)

# config = {"BLOCK_M": 64, "BLOCK_N": 64, "HEAD_DIM": 64, "arch": "sm_100", "causal": false, "dtype": "fp16", "num_stages": 3, "num_warps": 8}
# arch = sm_100


// ===== COMPILED SASS (sm_100a) =====

	.target	sm_100a

	.elftype	@"ET_EXEC"


//--------------------- .note.nv.tkinfo           --------------------------
	.section	.note.nv.tkinfo,"",@"SHT_NOTE"
	.sectionflags	@"SHF_NOTE_NV_TKINFO"
	.tkinfo
        /*0018*/ 	.word	0x00000081
        /*0030*/ 	.string	""
        /*0030*/ 	.string	"ptxas-blackwell"
        /*0030*/ 	.string	"Cuda compilation tools, release 12.9, V12.9.86"
        /*0030*/ 	.string	"Build cuda_12.9.r12.9/compiler.36037853_0"
        /*0030*/ 	.string	"-v  -suppress-debug-info  -lineinfo  -arch sm_100a "



//--------------------- .note.nv.cuver            --------------------------
	.section	.note.nv.cuver,"",@"SHT_NOTE"
	.sectionflags	@"SHF_NOTE_NV_CUVER"
        /*0018*/ 	.short	0x0001
        /*001a*/ 	.short	0x0064
        /*001c*/ 	.short	0x0001
        /*001e*/ 	.short	0x0000
        /*0020*/ 	.short	0x0001
        /*0022*/ 	.short	0x0000


//--------------------- .nv.info                  --------------------------
	.section	.nv.info,"",@"SHT_CUDA_INFO"
	.align	4


	//----- nvinfo : EIATTR_REGCOUNT
	.align		4
        /*0000*/ 	.byte	0x04, 0x2f
        /*0002*/ 	.short	(.L_5 - .L_4)
	.align		4
.L_4:
        /*0004*/ 	.word	index@(attn_fwd)
        /*0008*/ 	.word	0x00000080


	//----- nvinfo : EIATTR_FRAME_SIZE
	.align		4
.L_5:
        /*000c*/ 	.byte	0x04, 0x11
        /*000e*/ 	.short	(.L_7 - .L_6)
	.align		4
.L_6:
        /*0010*/ 	.word	index@($__internal_2_$__cuda_sm10x_tcgen05_guardrail_trap_unallocated_columns_being_dealloced)
        /*0014*/ 	.word	0x00000000


	//----- nvinfo : EIATTR_FRAME_SIZE
	.align		4
.L_7:
        /*0018*/ 	.byte	0x04, 0x11
        /*001a*/ 	.short	(.L_9 - .L_8)
	.align		4
.L_8:
        /*001c*/ 	.word	index@($__internal_1_$__cuda_sm10x_tcgen05_guardrail_trap_phase_invalid_during_alloc)
        /*0020*/ 	.word	0x00000000


	//----- nvinfo : EIATTR_FRAME_SIZE
	.align		4
.L_9:
        /*0024*/ 	.byte	0x04, 0x11
        /*0026*/ 	.short	(.L_11 - .L_10)
	.align		4
.L_10:
        /*0028*/ 	.word	index@($__internal_0_$__cuda_sm10x_tcgen05_guardrail_trap_col_being_dealloced_not_returned_by_alloc)
        /*002c*/ 	.word	0x00000000


	//----- nvinfo : EIATTR_FRAME_SIZE
	.align		4
.L_11:
        /*0030*/ 	.byte	0x04, 0x11
        /*0032*/ 	.short	(.L_13 - .L_12)
	.align		4
.L_12:
        /*0034*/ 	.word	index@(attn_fwd)
        /*0038*/ 	.word	0x00000000


	//----- nvinfo : EIATTR_MIN_STACK_SIZE
	.align		4
.L_13:
        /*003c*/ 	.byte	0x04, 0x12
        /*003e*/ 	.short	(.L_15 - .L_14)
	.align		4
.L_14:
        /*0040*/ 	.word	index@(attn_fwd)
        /*0044*/ 	.word	0x00000000
.L_15:


//--------------------- .nv.info.attn_fwd         --------------------------
	.section	.nv.info.attn_fwd,"",@"SHT_CUDA_INFO"
	.sectionflags	@""
	.align	4


	//----- nvinfo : EIATTR_CUDA_API_VERSION
	.align		4
        /*0000*/ 	.byte	0x04, 0x37
        /*0002*/ 	.short	(.L_17 - .L_16)
.L_16:
        /*0004*/ 	.word	0x00000081


	//----- nvinfo : EIATTR_KPARAM_INFO
	.align		4
.L_17:
        /*0008*/ 	.byte	0x04, 0x17
        /*000a*/ 	.short	(.L_19 - .L_18)
.L_18:
        /*000c*/ 	.word	0x00000000
        /*0010*/ 	.short	0x0019
        /*0012*/ 	.short	0x0080
        /*0014*/ 	.byte	0x00, 0xf4, 0x21, 0x00


	//----- nvinfo : EIATTR_KPARAM_INFO
	.align		4
.L_19:
        /*0018*/ 	.byte	0x04, 0x17
        /*001a*/ 	.short	(.L_21 - .L_20)
.L_20:
        /*001c*/ 	.word	0x00000000
        /*0020*/ 	.short	0x0018
        /*0022*/ 	.short	0x0078
        /*0024*/ 	.byte	0x00, 0xf4, 0x21, 0x00


	//----- nvinfo : EIATTR_KPARAM_INFO
	.align		4
.L_21:
        /*0028*/ 	.byte	0x04, 0x17
        /*002a*/ 	.short	(.L_23 - .L_22)
.L_22:
        /*002c*/ 	.word	0x00000000
        /*0030*/ 	.short	0x0017
        /*0032*/ 	.short	0x0070
        /*0034*/ 	.byte	0x00, 0xf0, 0x11, 0x00


	//----- nvinfo : EIATTR_KPARAM_INFO
	.align		4
.L_23:
        /*0038*/ 	.byte	0x04, 0x17
        /*003a*/ 	.short	(.L_25 - .L_24)
.L_24:
        /*003c*/ 	.word	0x00000000
        /*0040*/ 	.short	0x0016
        /*0042*/ 	.short	0x006c
        /*0044*/ 	.byte	0x00, 0xf0, 0x11, 0x00


	//----- nvinfo : EIATTR_KPARAM_INFO
	.align		4
.L_25:
        /*0048*/ 	.byte	0x04, 0x17
        /*004a*/ 	.short	(.L_27 - .L_26)
.L_26:
        /*004c*/ 	.word	0x00000000
        /*0050*/ 	.short	0x0015
        /*0052*/ 	.short	0x0068
        /*0054*/ 	.byte	0x00, 0xf0, 0x11, 0x00


	//----- nvinfo : EIATTR_KPARAM_INFO
	.align		4
.L_27:
        /*0058*/ 	.byte	0x04, 0x17
        /*005a*/ 	.short	(.L_29 - .L_28)
.L_28:
        /*005c*/ 	.word	0x00000000
        /*0060*/ 	.short	0x0014
        /*0062*/ 	.short	0x0064
        /*0064*/ 	.byte	0x00, 0xf0, 0x11, 0x00


	//----- nvinfo : EIATTR_KPARAM_INFO
	.align		4
.L_29:
        /*0068*/ 	.byte	0x04, 0x17
        /*006a*/ 	.short	(.L_31 - .L_30)
.L_30:
        /*006c*/ 	.word	0x00000000
        /*0070*/ 	.short	0x0013
        /*0072*/ 	.short	0x0060
        /*0074*/ 	.byte	0x00, 0xf0, 0x11, 0x00


	//----- nvinfo : EIATTR_KPARAM_INFO
	.align		4
.L_31:
        /*0078*/ 	.byte	0x04, 0x17
        /*007a*/ 	.short	(.L_33 - .L_32)
.L_32:
        /*007c*/ 	.word	0x00000000
        /*0080*/ 	.short	0x0012
        /*0082*/ 	.short	0x005c
        /*0084*/ 	.byte	0x00, 0xf0, 0x11, 0x00


	//----- nvinfo : EIATTR_KPARAM_INFO
	.align		4
.L_33:
        /*0088*/ 	.byte	0x04, 0x17
        /*008a*/ 	.short	(.L_35 - .L_34)
.L_34:
        /*008c*/ 	.word	0x00000000
        /*0090*/ 	.short	0x0011
        /*0092*/ 	.short	0x0058
        /*0094*/ 	.byte	0x00, 0xf0, 0x11, 0x00


	//----- nvinfo : EIATTR_KPARAM_INFO
	.align		4
.L_35:
        /*0098*/ 	.byte	0x04, 0x17
        /*009a*/ 	.short	(.L_37 - .L_36)
.L_36:
        /*009c*/ 	.word	0x00000000
        /*00a0*/ 	.short	0x0010
        /*00a2*/ 	.short	0x0054
        /*00a4*/ 	.byte	0x00, 0xf0, 0x11, 0x00


	//----- nvinfo : EIATTR_KPARAM_INFO
	.align		4
.L_37:
        /*00a8*/ 	.byte	0x04, 0x17
        /*00aa*/ 	.short	(.L_39 - .L_38)
.L_38:
        /*00ac*/ 	.word	0x00000000
        /*00b0*/ 	.short	0x000f
        /*00b2*/ 	.short	0x0050
        /*00b4*/ 	.byte	0x00, 0xf0, 0x11, 0x00


	//----- nvinfo : EIATTR_KPARAM_INFO
	.align		4
.L_39:
        /*00b8*/ 	.byte	0x04, 0x17
        /*00ba*/ 	.short	(.L_41 - .L_40)
.L_40:
        /*00bc*/ 	.word	0x00000000
        /*00c0*/ 	.short	0x000e
        /*00c2*/ 	.short	0x004c
        /*00c4*/ 	.byte	0x00, 0xf0, 0x11, 0x00


	//----- nvinfo : EIATTR_KPARAM_INFO
	.align		4
.L_41:
        /*00c8*/ 	.byte	0x04, 0x17
        /*00ca*/ 	.short	(.L_43 - .L_42)
.L_42:
        /*00cc*/ 	.word	0x00000000
        /*00d0*/ 	.short	0x000d
        /*00d2*/ 	.short	0x0048
        /*00d4*/ 	.byte	0x00, 0xf0, 0x11, 0x00


	//----- nvinfo : EIATTR_KPARAM_INFO
	.align		4
.L_43:
        /*00d8*/ 	.byte	0x04, 0x17
        /*00da*/ 	.short	(.L_45 - .L_44)
.L_44:
        /*00dc*/ 	.word	0x00000000
        /*00e0*/ 	.short	0x000c
        /*00e2*/ 	.short	0x0044
        /*00e4*/ 	.byte	0x00, 0xf0, 0x11, 0x00


	//----- nvinfo : EIATTR_KPARAM_INFO
	.align		4
.L_45:
        /*00e8*/ 	.byte	0x04, 0x17
        /*00ea*/ 	.short	(.L_47 - .L_46)
.L_46:
        /*00ec*/ 	.word	0x00000000
        /*00f0*/ 	.short	0x000b
        /*00f2*/ 	.short	0x0040
        /*00f4*/ 	.byte	0x00, 0xf0, 0x11, 0x00


	//----- nvinfo : EIATTR_KPARAM_INFO
	.align		4
.L_47:
        /*00f8*/ 	.byte	0x04, 0x17
        /*00fa*/ 	.short	(.L_49 - .L_48)
.L_48:
        /*00fc*/ 	.word	0x00000000
        /*0100*/ 	.short	0x000a
        /*0102*/ 	.short	0x003c
        /*0104*/ 	.byte	0x00, 0xf0, 0x11, 0x00


	//----- nvinfo : EIATTR_KPARAM_INFO
	.align		4
.L_49:
        /*0108*/ 	.byte	0x04, 0x17
        /*010a*/ 	.short	(.L_51 - .L_50)
.L_50:
        /*010c*/ 	.word	0x00000000
        /*0110*/ 	.short	0x0009
        /*0112*/ 	.short	0x0038
        /*0114*/ 	.byte	0x00, 0xf0, 0x11, 0x00


	//----- nvinfo : EIATTR_KPARAM_INFO
	.align		4
.L_51:
        /*0118*/ 	.byte	0x04, 0x17
        /*011a*/ 	.short	(.L_53 - .L_52)
.L_52:
        /*011c*/ 	.word	0x00000000
        /*0120*/ 	.short	0x0008
        /*0122*/ 	.short	0x0034
        /*0124*/ 	.byte	0x00, 0xf0, 0x11, 0x00


	//----- nvinfo : EIATTR_KPARAM_INFO
	.align		4
.L_53:
        /*0128*/ 	.byte	0x04, 0x17
        /*012a*/ 	.short	(.L_55 - .L_54)
.L_54:
        /*012c*/ 	.word	0x00000000
        /*0130*/ 	.short	0x0007
        /*0132*/ 	.short	0x0030
        /*0134*/ 	.byte	0x00, 0xf0, 0x11, 0x00


	//----- nvinfo : EIATTR_KPARAM_INFO
	.align		4
.L_55:
        /*0138*/ 	.byte	0x04, 0x17
        /*013a*/ 	.short	(.L_57 - .L_56)
.L_56:
        /*013c*/ 	.word	0x00000000
        /*0140*/ 	.short	0x0006
        /*0142*/ 	.short	0x002c
        /*0144*/ 	.byte	0x00, 0xf0, 0x11, 0x00


	//----- nvinfo : EIATTR_KPARAM_INFO
	.align		4
.L_57:
        /*0148*/ 	.byte	0x04, 0x17
        /*014a*/ 	.short	(.L_59 - .L_58)
.L_58:
        /*014c*/ 	.word	0x00000000
        /*0150*/ 	.short	0x0005
        /*0152*/ 	.short	0x0028
        /*0154*/ 	.byte	0x00, 0xf0, 0x11, 0x00


	//----- nvinfo : EIATTR_KPARAM_INFO
	.align		4
.L_59:
        /*0158*/ 	.byte	0x04, 0x17
        /*015a*/ 	.short	(.L_61 - .L_60)
.L_60:
        /*015c*/ 	.word	0x00000000
        /*0160*/ 	.short	0x0004
        /*0162*/ 	.short	0x0020
        /*0164*/ 	.byte	0x00, 0xf4, 0x21, 0x00


	//----- nvinfo : EIATTR_KPARAM_INFO
	.align		4
.L_61:
        /*0168*/ 	.byte	0x04, 0x17
        /*016a*/ 	.short	(.L_63 - .L_62)
.L_62:
        /*016c*/ 	.word	0x00000000
        /*0170*/ 	.short	0x0003
        /*0172*/ 	.short	0x0018
        /*0174*/ 	.byte	0x00, 0xf4, 0x21, 0x00


	//----- nvinfo : EIATTR_KPARAM_INFO
	.align		4
.L_63:
        /*0178*/ 	.byte	0x04, 0x17
        /*017a*/ 	.short	(.L_65 - .L_64)
.L_64:
        /*017c*/ 	.word	0x00000000
        /*0180*/ 	.short	0x0002
        /*0182*/ 	.short	0x0010
        /*0184*/ 	.byte	0x00, 0xf4, 0x21, 0x00


	//----- nvinfo : EIATTR_KPARAM_INFO
	.align		4
.L_65:
        /*0188*/ 	.byte	0x04, 0x17
        /*018a*/ 	.short	(.L_67 - .L_66)
.L_66:
        /*018c*/ 	.word	0x00000000
        /*0190*/ 	.short	0x0001
        /*0192*/ 	.short	0x0008
        /*0194*/ 	.byte	0x00, 0xf4, 0x21, 0x00


	//----- nvinfo : EIATTR_KPARAM_INFO
	.align		4
.L_67:
        /*0198*/ 	.byte	0x04, 0x17
        /*019a*/ 	.short	(.L_69 - .L_68)
.L_68:
        /*019c*/ 	.word	0x00000000
        /*01a0*/ 	.short	0x0000
        /*01a2*/ 	.short	0x0000
        /*01a4*/ 	.byte	0x00, 0xf4, 0x21, 0x00


	//----- nvinfo : EIATTR_AT_ENTRY_FRAGMENTS
	.align		4
.L_69:
        /*01a8*/ 	.byte	0x04, 0x4f
        /*01aa*/ 	.short	(.L_71 - .L_70)


	//   ....[0]....
.L_70:
        /*01ac*/ 	.word	0x00000004


	//----- nvinfo : EIATTR_RESERVED_SMEM_USED
	.align		4
.L_71:
        /*01b0*/ 	.byte	0x01, 0x41
	.zero		2


	//----- nvinfo : EIATTR_SPARSE_MMA_MASK
	.align		4
        /*01b4*/ 	.byte	0x03, 0x50
        /*01b6*/ 	.short	0x0000


	//----- nvinfo : EIATTR_TCGEN05_1CTA_USED
	.align		4
        /*01b8*/ 	.byte	0x01, 0x51
	.zero		2


	//----- nvinfo : EIATTR_MAXREG_COUNT
	.align		4
        /*01bc*/ 	.byte	0x03, 0x1b
        /*01be*/ 	.short	0x00ff


	//----- nvinfo : EIATTR_NUM_BARRIERS
	.align		4
        /*01c0*/ 	.byte	0x02, 0x4c
        /*01c2*/ 	.byte	0x01
	.zero		1


	//----- nvinfo : EIATTR_INT_WARP_WIDE_INSTR_OFFSETS
	.align		4
        /*01c4*/ 	.byte	0x04, 0x31
        /*01c6*/ 	.short	(.L_73 - .L_72)


	//   ....[0]....
.L_72:
        /*01c8*/ 	.word	0x00000e30


	//   ....[1]....
        /*01cc*/ 	.word	0x00000e50


	//   ....[2]....
        /*01d0*/ 	.word	0x000011d0


	//   ....[3]....
        /*01d4*/ 	.word	0x00001250


	//   ....[4]....
        /*01d8*/ 	.word	0x00002e50


	//   ....[5]....
        /*01dc*/ 	.word	0x000050d0


	//   ....[6]....
        /*01e0*/ 	.word	0x00005120


	//----- nvinfo : EIATTR_COOP_GROUP_MASK_REGIDS
	.align		4
.L_73:
        /*01e4*/ 	.byte	0x04, 0x29
        /*01e6*/ 	.short	(.L_75 - .L_74)


	//   ....[0]....
.L_74:
        /*01e8*/ 	.word	0xffffffff


	//   ....[1]....
        /*01ec*/ 	.word	0xffffffff


	//   ....[2]....
        /*01f0*/ 	.word	0xffffffff


	//   ....[3]....
        /*01f4*/ 	.word	0xffffffff


	//   ....[4]....
        /*01f8*/ 	.word	0xffffffff


	//   ....[5]....
        /*01fc*/ 	.word	0xffffffff


	//   ....[6]....
        /*0200*/ 	.word	0xffffffff


	//   ....[7]....
        /*0204*/ 	.word	0xffffffff


	//   ....[8]....
        /*0208*/ 	.word	0xffffffff


	//   ....[9]....
        /*020c*/ 	.word	0xffffffff


	//   ....[10]....
        /*0210*/ 	.word	0xffffffff


	//   ....[11]....
        /*0214*/ 	.word	0xffffffff


	//----- nvinfo : EIATTR_COOP_GROUP_INSTR_OFFSETS
	.align		4
.L_75:
        /*0218*/ 	.byte	0x04, 0x28
        /*021a*/ 	.short	(.L_77 - .L_76)


	//   ....[0]....
.L_76:
        /*021c*/ 	.word	0x00000050


	//   ....[1]....
        /*0220*/ 	.word	0x00000310


	//   ....[2]....
        /*0224*/ 	.word	0x00001960


	//   ....[3]....
        /*0228*/ 	.word	0x00001cc0


	//   ....[4]....
        /*022c*/ 	.word	0x000021b0


	//   ....[5]....
        /*0230*/ 	.word	0x00002230


	//   ....[6]....
        /*0234*/ 	.word	0x000032e0


	//   ....[7]....
        /*0238*/ 	.word	0x00003330


	//   ....[8]....
        /*023c*/ 	.word	0x000037b0


	//   ....[9]....
        /*0240*/ 	.word	0x00003810


	//   ....[10]....
        /*0244*/ 	.word	0x00004f60


	//   ....[11]....
        /*0248*/ 	.word	0x000051d0


	//----- nvinfo : EIATTR_VRC_CTA_INIT_COUNT
	.align		4
.L_77:
        /*024c*/ 	.byte	0x02, 0x4a
        /*024e*/ 	.byte	0x80
	.zero		1


	//----- nvinfo : EIATTR_MBARRIER_INSTR_OFFSETS
	.align		4
        /*0250*/ 	.byte	0x04, 0x39
        /*0252*/ 	.short	(.L_79 - .L_78)


	//   ....[0]....
.L_78:
        /*0254*/ 	.word	0x00001080
        /*0258*/ 	.word	0x000000ff
        /*025c*/ 	.word	0x00000000
        /*0260*/ 	.short	0x0100
        /*0262*/ 	.byte	0x0f
	.zero		1


	//   ....[1]....
        /*0264*/ 	.word	0x00001240
        /*0268*/ 	.word	0x000000ff
        /*026c*/ 	.word	0x00008008
        /*0270*/ 	.short	0x0100
        /*0272*/ 	.byte	0x0b
	.zero		1


	//   ....[2]....
        /*0274*/ 	.word	0x00001390
        /*0278*/ 	.word	0x000000ff
        /*027c*/ 	.word	0x00004000
        /*0280*/ 	.short	0x0100
        /*0282*/ 	.byte	0x0b
	.zero		1


	//   ....[3]....
        /*0284*/ 	.word	0x000015e0
        /*0288*/ 	.word	0x000000ff
        /*028c*/ 	.word	0x00004000
        /*0290*/ 	.short	0x010a
        /*0292*/ 	.byte	0x0b
	.zero		1


	//   ....[4]....
        /*0294*/ 	.word	0x00001710
        /*0298*/ 	.word	0x000000ff
        /*029c*/ 	.word	0x00004000
        /*02a0*/ 	.short	0x0108
        /*02a2*/ 	.byte	0x0b
	.zero		1


	//   ....[5]....
        /*02a4*/ 	.word	0x00002f90
        /*02a8*/ 	.word	0x000000ff
        /*02ac*/ 	.word	0x00008010
        /*02b0*/ 	.short	0x0100
        /*02b2*/ 	.byte	0x0b
	.zero		1


	//   ....[6]....
        /*02b4*/ 	.word	0x000030f0
        /*02b8*/ 	.word	0x000000ff
        /*02bc*/ 	.word	0x00008010
        /*02c0*/ 	.short	0x010a
        /*02c2*/ 	.byte	0x0b
	.zero		1


	//   ....[7]....
        /*02c4*/ 	.word	0x00003140
        /*02c8*/ 	.word	0x000000ff
        /*02cc*/ 	.word	0x00008010
        /*02d0*/ 	.short	0x0108
        /*02d2*/ 	.byte	0x0b
	.zero		1


	//   ....[8]....
        /*02d4*/ 	.word	0x00003870
        /*02d8*/ 	.word	0x000000ff
        /*02dc*/ 	.word	0x00000000
        /*02e0*/ 	.short	0x010a
        /*02e2*/ 	.byte	0x0f
	.zero		1


	//   ....[9]....
        /*02e4*/ 	.word	0x00004190
        /*02e8*/ 	.word	0x000000ff
        /*02ec*/ 	.word	0x00000000
        /*02f0*/ 	.short	0x010a
        /*02f2*/ 	.byte	0x0f
	.zero		1


	//   ....[10]....
        /*02f4*/ 	.word	0x00004320
        /*02f8*/ 	.word	0x000000ff
        /*02fc*/ 	.word	0x00008000
        /*0300*/ 	.short	0x0108
        /*0302*/ 	.byte	0x0b
	.zero		1


	//   ....[11]....
        /*0304*/ 	.word	0x00004400
        /*0308*/ 	.word	0x000000ff
        /*030c*/ 	.word	0x00008008
        /*0310*/ 	.short	0x0108
        /*0312*/ 	.byte	0x0b
	.zero		1


	//   ....[12]....
        /*0314*/ 	.word	0x000051f0
        /*0318*/ 	.word	0x000000ff
        /*031c*/ 	.word	0x00004000
        /*0320*/ 	.short	0x010a
        /*0322*/ 	.byte	0x0b
	.zero		1


	//   ....[13]....
        /*0324*/ 	.word	0x00005220
        /*0328*/ 	.word	0x000000ff
        /*032c*/ 	.word	0x00008010
        /*0330*/ 	.short	0x010a
        /*0332*/ 	.byte	0x0b
	.zero		1


	//   ....[14]....
        /*0334*/ 	.word	0x00005250
        /*0338*/ 	.word	0x000000ff
        /*033c*/ 	.word	0x00000000
        /*0340*/ 	.short	0x010a
        /*0342*/ 	.byte	0x0f
	.zero		1


	//   ....[15]....
        /*0344*/ 	.word	0x00005280
        /*0348*/ 	.word	0x000000ff
        /*034c*/ 	.word	0x00000000
        /*0350*/ 	.short	0x010a
        /*0352*/ 	.byte	0x0f
	.zero		1


	//----- nvinfo : EIATTR_NUM_MBARRIERS
	.align		4
.L_79:
        /*0354*/ 	.byte	0x03, 0x38
        /*0356*/ 	.short	0xffff


	//----- nvinfo : EIATTR_EXIT_INSTR_OFFSETS
	.align		4
        /*0358*/ 	.byte	0x04, 0x1c
        /*035a*/ 	.short	(.L_81 - .L_80)


	//   ....[0]....
.L_80:
        /*035c*/ 	.word	0x000051e0


	//----- nvinfo : EIATTR_REQNTID
	.align		4
.L_81:
        /*0360*/ 	.byte	0x04, 0x10
        /*0362*/ 	.short	(.L_83 - .L_82)
.L_82:
        /*0364*/ 	.word	0x00000100
        /*0368*/ 	.word	0x00000001
        /*036c*/ 	.word	0x00000001


	//----- nvinfo : EIATTR_CRS_STACK_SIZE
	.align		4
.L_83:
        /*0370*/ 	.byte	0x04, 0x1e
        /*0372*/ 	.short	(.L_85 - .L_84)
.L_84:
        /*0374*/ 	.word	0x00000000


	//----- nvinfo : EIATTR_CBANK_PARAM_SIZE
	.align		4
.L_85:
        /*0378*/ 	.byte	0x03, 0x19
        /*037a*/ 	.short	0x0088


	//----- nvinfo : EIATTR_PARAM_CBANK
	.align		4
        /*037c*/ 	.byte	0x04, 0x0a
        /*037e*/ 	.short	(.L_87 - .L_86)
	.align		4
.L_86:
        /*0380*/ 	.word	index@(.nv.constant0.attn_fwd)
        /*0384*/ 	.short	0x0380
        /*0386*/ 	.short	0x0088


	//----- nvinfo : EIATTR_SW_WAR
	.align		4
.L_87:
        /*0388*/ 	.byte	0x04, 0x36
        /*038a*/ 	.short	(.L_89 - .L_88)
.L_88:
        /*038c*/ 	.word	0x00000008
.L_89:


//--------------------- .nv.compat                --------------------------
	.section	.nv.compat,"",@"SHT_CUDA_COMPAT_INFO"
	.align	4
        /*0000*/ 	.byte	0x02, 0x02, 0x02, 0x00, 0x02, 0x05, 0x05, 0x00, 0x02, 0x03, 0x00, 0x00, 0x02, 0x06, 0x01, 0x00


//--------------------- .nv.callgraph             --------------------------
	.section	.nv.callgraph,"",@"SHT_CUDA_CALLGRAPH"
	.align	4
	.sectionentsize	8
	.align		4
        /*0000*/ 	.word	0x00000000
	.align		4
        /*0004*/ 	.word	0xffffffff
	.align		4
        /*0008*/ 	.word	0x00000000
	.align		4
        /*000c*/ 	.word	0xfffffffe
	.align		4
        /*0010*/ 	.word	0x00000000
	.align		4
        /*0014*/ 	.word	0xfffffffd
	.align		4
        /*0018*/ 	.word	0x00000000
	.align		4
        /*001c*/ 	.word	0xfffffffc


//--------------------- .nv.constant4             --------------------------
	.section	.nv.constant4,"a",@progbits
	.align	8
	.align		8
.nv.constant4:
        /*0000*/ 	.dword	_$_str


//--------------------- .text.attn_fwd            --------------------------
	.section	.text.attn_fwd,"ax",@progbits
	.align	128
        .global         attn_fwd
        .type           attn_fwd,@function
        .size           attn_fwd,(.L_x_28 - attn_fwd)
        .other          attn_fwd,@"STO_CUDA_ENTRY STV_DEFAULT"
attn_fwd:
.text.attn_fwd:
[----:B------:R-:W0:Y:S01]  /*0000*/  LDC R1, c[0x0][0x37c] ;  /* 0x0000df00ff017b82 */ /* 0x000e220000000800 */
[----:B------:R-:W1:Y:S02]  /*0010*/  S2R R0, SR_TID.X ;  /* 0x0000000000007919 */ /* 0x000e640000002100 */
[----:B-1----:R-:W-:-:S13]  /*0020*/  ISETP.GE.U32.AND P1, PT, R0, 0x20, PT ;  /* 0x000000200000780c */ /* 0x002fda0003f26070 */
[----:B------:R-:W-:Y:S05]  /*0030*/  @P1 BRA `(.L_x_0) ;  /* 0x0000000000b81947 */ /* 0x000fea0003800000 */
[----:B------:R-:W1:Y:S01]  /*0040*/  S2UR UR6, SR_CgaCtaId ;  /* 0x00000000000679c3 */ /* 0x000e620000008800 */
[----:B------:R-:W-:Y:S01]  /*0050*/  NOP ;  /* 0x0000000000007918 */ /* 0x000fe20000000000 */
[----:B------:R-:W-:Y:S02]  /*0060*/  UMOV UR4, 0x40 ;  /* 0x0000004000047882 */ /* 0x000fe40000000000 */
[----:B-1----:R-:W-:-:S09]  /*0070*/  ULEA UR4, UR6, UR4, 0x18 ;  /* 0x0000000406047291 */ /* 0x002fd2000f8ec0ff */
[----:B------:R-:W1:Y:S01]  /*0080*/  LDS.U8 R2, [UR4] ;  /* 0x00000004ff027984 */ /* 0x000e620008000000 */
[----:B------:R-:W-:Y:S02]  /*0090*/  UMOV UR4, 0x400 ;  /* 0x0000040000047882 */ /* 0x000fe40000000000 */
[----:B------:R-:W-:Y:S01]  /*00a0*/  ULEA UR4, UR6, UR4, 0x18 ;  /* 0x0000000406047291 */ /* 0x000fe2000f8ec0ff */
[----:B-1----:R-:W-:-:S13]  /*00b0*/  ISETP.NE.AND P0, PT, R2, RZ, PT ;  /* 0x000000ff0200720c */ /* 0x002fda0003f05270 */
[----:B------:R-:W-:Y:S05]  /*00c0*/  @P0 BRA `(.L_x_1) ;  /* 0x00000000007c0947 */ /* 0x000fea0003800000 */
[----:B------:R-:W-:-:S13]  /*00d0*/  ELECT P0, URZ, PT ;  /* 0x0000000000ff782f */ /* 0x000fda0003800000 */
[----:B------:R-:W-:Y:S05]  /*00e0*/  @!P0 BRA `(.L_x_2) ;  /* 0x0000000000848947 */ /* 0x000fea0003800000 */
[----:B------:R-:W-:Y:S01]  /*00f0*/  UMOV UR5, 0x4 ;  /* 0x0000000400057882 */ /* 0x000fe20000000000 */
[----:B------:R-:W-:Y:S02]  /*0100*/  IMAD.MOV.U32 R5, RZ, RZ, 0x1 ;  /* 0x00000001ff057424 */ /* 0x000fe400078e00ff */
[----:B------:R-:W-:Y:S02]  /*0110*/  IMAD.MOV.U32 R3, RZ, RZ, 0xf ;  /* 0x0000000fff037424 */ /* 0x000fe400078e00ff */
[----:B------:R-:W-:Y:S04]  /*0120*/  DEPBAR.LE SB1, 0x36 ;  /* 0x00009d800000791a */ /* 0x000fe80000000000 */
[----:B------:R-:W1:Y:S02]  /*0130*/  UTCATOMSWS.FIND_AND_SET.ALIGN UP0, UR5, UR5 ;  /* 0x00000005000575e3 */ /* 0x000e640008000800 */
[----:B-1----:R-:W-:-:S04]  /*0140*/  PLOP3.LUT P0, PT, PT, PT, UP0, 0x80, 0x8 ;  /* 0x000000000008781c */ /* 0x002fc80003f0f008 */
[----:B------:R-:W-:-:S04]  /*0150*/  SEL R2, RZ, 0xffffffff, !P0 ;  /* 0xffffffffff027807 */ /* 0x000fc80004000000 */
[----:B------:R-:W-:Y:S02]  /*0160*/  ISETP.NE.AND P0, PT, R2, RZ, PT ;  /* 0x000000ff0200720c */ /* 0x000fe40003f05270 */
[----:B------:R-:W-:-:S11]  /*0170*/  MOV R2, UR5 ;  /* 0x0000000500027c02 */ /* 0x000fd60008000f00 */
[----:B------:R-:W-:Y:S05]  /*0180*/  @P0 BRA `(.L_x_3) ;  /* 0x0000000000240947 */ /* 0x000fea0003800000 */
.L_x_4:
[----:B------:R-:W-:Y:S05]  /*0190*/  NANOSLEEP 0x64 ;  /* 0x000000640000795d */ /* 0x000fea0003800000 */
[----:B------:R-:W-:-:S05]  /*01a0*/  UMOV UR5, 0x4 ;  /* 0x0000000400057882 */ /* 0x000fca0000000000 */
[----:B------:R-:W-:Y:S04]  /*01b0*/  DEPBAR.LE SB1, 0x36 ;  /* 0x00009d800000791a */ /* 0x000fe80000000000 */
[----:B------:R-:W1:Y:S02]  /*01c0*/  UTCATOMSWS.FIND_AND_SET.ALIGN UP0, UR5, UR5 ;  /* 0x00000005000575e3 */ /* 0x000e640008000800 */
[----:B-1----:R-:W-:-:S04]  /*01d0*/  PLOP3.LUT P0, PT, PT, PT, UP0, 0x80, 0x8 ;  /* 0x000000000008781c */ /* 0x002fc80003f0f008 */
[----:B------:R-:W-:-:S04]  /*01e0*/  SEL R2, RZ, 0xffffffff, !P0 ;  /* 0xffffffffff027807 */ /* 0x000fc80004000000 */
[----:B------:R-:W-:Y:S01]  /*01f0*/  ISETP.NE.AND P0, PT, R2, RZ, PT ;  /* 0x000000ff0200720c */ /* 0x000fe20003f05270 */
[----:B------:R-:W-:-:S12]  /*0200*/  IMAD.U32 R2, RZ, RZ, UR5 ;  /* 0x00000005ff027e24 */ /* 0x000fd8000f8e00ff */
[----:B------:R-:W-:Y:S05]  /*0210*/  @!P0 BRA `(.L_x_4) ;  /* 0xfffffffc00dc8947 */ /* 0x000fea000383ffff */
.L_x_3:
[C---:B------:R-:W-:Y:S01]  /*0220*/  VIADD R4, R2.reuse, 0x10 ;  /* 0x0000001002047836 */ /* 0x040fe20000000000 */
[----:B------:R-:W-:Y:S01]  /*0230*/  UMOV UR5, 0x50 ;  /* 0x0000005000057882 */ /* 0x000fe20000000000 */
[----:B------:R-:W-:Y:S01]  /*0240*/  SHF.L.U32 R3, R3, R2, RZ ;  /* 0x0000000203037219 */ /* 0x000fe200000006ff */
[----:B------:R-:W-:Y:S01]  /*0250*/  ULEA UR5, UR6, UR5, 0x18 ;  /* 0x0000000506057291 */ /* 0x000fe2000f8ec0ff */
[----:B------:R-:W-:Y:S02]  /*0260*/  SHF.L.U32 R2, R2, 0x5, RZ ;  /* 0x0000000502027819 */ /* 0x000fe400000006ff */
[----:B------:R-:W-:-:S04]  /*0270*/  SHF.L.U32 R4, R5, R4, RZ ;  /* 0x0000000405047219 */ /* 0x000fc800000006ff */
[----:B------:R-:W-:-:S05]  /*0280*/  LOP3.LUT R3, R4, R3, RZ, 0xfc, !PT ;  /* 0x0000000304037212 */ /* 0x000fca00078efcff */
[----:B------:R1:W-:Y:S04]  /*0290*/  ATOMS.OR RZ, [UR5], R3 ;  /* 0x00000003ffff798c */ /* 0x0003e8000b000005 */
[----:B------:R1:W-:Y:S01]  /*02a0*/  STS [UR4], R2 ;  /* 0x00000002ff007988 */ /* 0x0003e20008000804 */
[----:B------:R-:W-:Y:S05]  /*02b0*/  BRA `(.L_x_2) ;  /* 0x0000000000107947 */ /* 0x000fea0003800000 */
.L_x_1:
[----:B------:R-:W-:-:S05]  /*02c0*/  IMAD.MOV.U32 R2, RZ, RZ, -0x1 ;  /* 0xffffffffff027424 */ /* 0x000fca00078e00ff */
[----:B------:R1:W-:Y:S02]  /*02d0*/  STS [UR4], R2 ;  /* 0x00000002ff007988 */ /* 0x0003e40008000804 */
[----:B-1----:R-:W-:-:S07]  /*02e0*/  MOV R2, 0x300 ;  /* 0x0000030000027802 */ /* 0x002fce0000000f00 */
[----:B0-----:R-:W-:Y:S05]  /*02f0*/  CALL.REL.NOINC `($__internal_1_$__cuda_sm10x_tcgen05_guardrail_trap_phase_invalid_during_alloc) ;  /* 0x0000004c00f87944 */ /* 0x001fea0003c00000 */
.L_x_2:
[----:B------:R-:W-:Y:S05]  /*0300*/  WARPSYNC.ALL ;  /* 0x0000000000007948 */ /* 0x000fea0003800000 */
[----:B------:R-:W-:Y:S01]  /*0310*/  NOP ;  /* 0x0000000000007918 */ /* 0x000fe20000000000 */
.L_x_0:
[----:B-1----:R-:W1:Y:S01]  /*0320*/  S2R R2, SR_CTAID.X ;  /* 0x0000000000027919 */ /* 0x002e620000002500 */
[----:B------:R-:W2:Y:S01]  /*0330*/  S2UR UR10, SR_CTAID.Y ;  /* 0x00000000000a79c3 */ /* 0x000ea20000002600 */
[----:B------:R-:W2:Y:S01]  /*0340*/  LDCU.64 UR4, c[0x0][0x3b0] ;  /* 0x00007600ff0477ac */ /* 0x000ea20008000a00 */
[----:B------:R-:W-:Y:S02]  /*0350*/  LOP3.LUT R3, R0, 0x3f, RZ, 0xc0, !PT ;  /* 0x0000003f00037812 */ /* 0x000fe400078ec0ff */
[----:B------:R-:W-:Y:S01]  /*0360*/  SHF.R.U32.HI R20, RZ, 0x6, R0 ;  /* 0x00000006ff147819 */ /* 0x000fe20000011600 */
[----:B------:R-:W-:Y:S01]  /*0370*/  UMOV UR11, 0x400 ;  /* 0x00000400000b7882 */ /* 0x000fe20000000000 */
[----:B------:R-:W3:Y:S02]  /*0380*/  LDCU.64 UR30, c[0x0][0x358] ;  /* 0x00006b00ff1e77ac */ /* 0x000ee40008000a00 */
[----:B------:R-:W4:Y:S01]  /*0390*/  LDC R28, c[0x0][0x3b8] ;  /* 0x0000ee00ff1c7b82 */ /* 0x000f220000000800 */
[----:B------:R-:W-:-:S07]  /*03a0*/  SGXT.U32 R20, R20, 0x2 ;  /* 0x000000021414781a */ /* 0x000fce0000000000 */
[----:B------:R-:W0:Y:S08]  /*03b0*/  S2UR UR6, SR_CgaCtaId ;  /* 0x00000000000679c3 */ /* 0x000e300000008800 */
[----:B------:R-:W3:Y:S01]  /*03c0*/  LDC.64 R24, c[0x0][0x380] ;  /* 0x0000e000ff187b82 */ /* 0x000ee20000000a00 */
[----:B--2---:R-:W-:-:S04]  /*03d0*/  UIMAD UR4, UR10, UR4, URZ ;  /* 0x000000040a0472a4 */ /* 0x004fc8000f8e02ff */
[----:B------:R-:W-:Y:S01]  /*03e0*/  USHF.L.U32 UR7, UR4, 0x1, URZ ;  /* 0x0000000104077899 */ /* 0x000fe200080006ff */
[----:B-1----:R-:W-:Y:S02]  /*03f0*/  IMAD R2, R2, 0x40, R3 ;  /* 0x0000004002027824 */ /* 0x002fe400078e0203 */
[----:B------:R-:W1:Y:S01]  /*0400*/  LDC.64 R68, c[0x0][0x3c0] ;  /* 0x0000f000ff447b82 */ /* 0x000e620000000a00 */
[----:B----4-:R-:W-:Y:S02]  /*0410*/  IMAD R6, R20, R28, RZ ;  /* 0x0000001c14067224 */ /* 0x010fe400078e02ff */
[----:B------:R-:W-:Y:S01]  /*0420*/  IMAD R4, R2, UR5, RZ ;  /* 0x0000000502047c24 */ /* 0x000fe2000f8e02ff */
[----:B------:R-:W-:Y:S01]  /*0430*/  UIMAD.WIDE UR4, UR4, 0x2, URZ ;  /* 0x00000002040478a5 */ /* 0x000fe2000f8e02ff */
[----:B------:R-:W-:-:S03]  /*0440*/  IMAD R7, R28, 0x4, R6 ;  /* 0x000000041c077824 */ /* 0x000fc600078e0206 */
[C---:B------:R-:W-:Y:S01]  /*0450*/  SHF.L.U32 R5, R4.reuse, 0x1, RZ ;  /* 0x0000000104057819 */ /* 0x040fe200000006ff */
[----:B0-----:R-:W-:Y:S01]  /*0460*/  ULEA UR11, UR6, UR11, 0x18 ;  /* 0x0000000b060b7291 */ /* 0x001fe2000f8ec0ff */
[----:B------:R-:W-:Y:S01]  /*0470*/  BAR.SYNC.DEFER_BLOCKING 0x0 ;  /* 0x0000000000007b1d */ /* 0x000fe20000010000 */
[----:B------:R-:W-:Y:S01]  /*0480*/  IMAD.HI R4, R4, 0x2, RZ ;  /* 0x0000000204047827 */ /* 0x000fe200078e02ff */
[----:B---3--:R-:W-:-:S04]  /*0490*/  IADD3 R24, P0, P2, R5, UR7, R24 ;  /* 0x0000000705187c10 */ /* 0x008fc8000fa1e018 */
[----:B------:R-:W0:Y:S01]  /*04a0*/  LDCU UR4, c[0x0][0x3c8] ;  /* 0x00007900ff0477ac */ /* 0x000e220008000800 */
[----:B------:R-:W-:Y:S01]  /*04b0*/  IADD3.X R26, PT, PT, R4, UR5, R25, P0, P2 ;  /* 0x00000005041a7c10 */ /* 0x000fe200087e4419 */
[----:B------:R-:W-:Y:S01]  /*04c0*/  IMAD R4, R28, 0x4, R7 ;  /* 0x000000041c047824 */ /* 0x000fe200078e0207 */
[----:B------:R-:W-:-:S04]  /*04d0*/  LEA R8, P0, R6, R24, 0x1 ;  /* 0x0000001806087211 */ /* 0x000fc800078008ff */
[----:B------:R-:W-:Y:S02]  /*04e0*/  LEA.HI.X.SX32 R9, R6, R26, 0x1, P0 ;  /* 0x0000001a06097211 */ /* 0x000fe400000f0eff */
[----:B------:R-:W-:Y:S02]  /*04f0*/  LEA R6, R28, R4, 0x2 ;  /* 0x000000041c067211 */ /* 0x000fe400078e10ff */
[CC--:B------:R-:W-:Y:S02]  /*0500*/  LEA R10, P0, R7.reuse, R24.reuse, 0x1 ;  /* 0x00000018070a7211 */ /* 0x0c0fe400078008ff */
[----:B------:R-:W-:Y:S01]  /*0510*/  LEA R12, P2, R4, R24, 0x1 ;  /* 0x00000018040c7211 */ /* 0x000fe200078408ff */
[----:B------:R-:W2:Y:S01]  /*0520*/  LDS R31, [UR11] ;  /* 0x0000000bff1f7984 */ /* 0x000ea20008000800 */
[C---:B------:R-:W-:Y:S01]  /*0530*/  IMAD R17, R28.reuse, 0x4, R6 ;  /* 0x000000041c117824 */ /* 0x040fe200078e0206 */
[----:B------:R-:W-:Y:S01]  /*0540*/  LEA.HI.X.SX32 R11, R7, R26, 0x1, P0 ;  /* 0x0000001a070b7211 */ /* 0x000fe200000f0eff */
[----:B------:R-:W-:Y:S02]  /*0550*/  BAR.SYNC.DEFER_BLOCKING 0x0 ;  /* 0x0000000000007b1d */ /* 0x000fe40000010000 */
[----:B------:R-:W-:Y:S01]  /*0560*/  IMAD R19, R28, 0x4, R17 ;  /* 0x000000041c137824 */ /* 0x000fe200078e0211 */
[----:B------:R-:W-:-:S02]  /*0570*/  LEA R14, P0, R6, R24, 0x1 ;  /* 0x00000018060e7211 */ /* 0x000fc400078008ff */
[-C--:B------:R-:W-:Y:S02]  /*0580*/  LEA.HI.X.SX32 R13, R4, R26.reuse, 0x1, P2 ;  /* 0x0000001a040d7211 */ /* 0x080fe400010f0eff */
[----:B------:R-:W-:Y:S02]  /*0590*/  LEA R21, R28, R19, 0x2 ;  /* 0x000000131c157211 */ /* 0x000fe400078e10ff */
[----:B------:R-:W-:Y:S02]  /*05a0*/  LEA.HI.X.SX32 R15, R6, R26, 0x1, P0 ;  /* 0x0000001a060f7211 */ /* 0x000fe400000f0eff */
[----:B------:R-:W-:Y:S01]  /*05b0*/  LEA R16, P0, R17, R24, 0x1 ;  /* 0x0000001811107211 */ /* 0x000fe200078008ff */
[----:B------:R-:W-:-:S03]  /*05c0*/  IMAD R22, R28, 0x4, R21 ;  /* 0x000000041c167824 */ /* 0x000fc600078e0215 */
[----:B------:R-:W-:Y:S02]  /*05d0*/  LEA.HI.X.SX32 R17, R17, R26, 0x1, P0 ;  /* 0x0000001a11117211 */ /* 0x000fe400000f0eff */
[----:B------:R-:W-:Y:S01]  /*05e0*/  LEA R18, P2, R21, R24, 0x1 ;  /* 0x0000001815127211 */ /* 0x000fe200078408ff */
[----:B------:R3:W5:Y:S04]  /*05f0*/  LDG.E.U16 R4, desc[UR30][R10.64] ;  /* 0x0000001e0a047981 */ /* 0x000768000c1e1500 */
[----:B------:R4:W5:Y:S04]  /*0600*/  LDG.E.U16 R5, desc[UR30][R8.64] ;  /* 0x0000001e08057981 */ /* 0x000968000c1e1500 */
[----:B------:R0:W5:Y:S01]  /*0610*/  LDG.E.U16 R6, desc[UR30][R14.64] ;  /* 0x0000001e0e067981 */ /* 0x000162000c1e1500 */
[----:B---3--:R-:W-:-:S03]  /*0620*/  IMAD R11, R28, 0x4, R22 ;  /* 0x000000041c0b7824 */ /* 0x008fc600078e0216 */
[----:B------:R3:W5:Y:S01]  /*0630*/  LDG.E.U16 R7, desc[UR30][R12.64] ;  /* 0x0000001e0c077981 */ /* 0x000762000c1e1500 */
[----:B----4-:R-:W-:-:S03]  /*0640*/  LEA R8, P0, R19, R24, 0x1 ;  /* 0x0000001813087211 */ /* 0x010fc600078008ff */
[----:B------:R4:W5:Y:S01]  /*0650*/  LDG.E.U16 R23, desc[UR30][R16.64] ;  /* 0x0000001e10177981 */ /* 0x000962000c1e1500 */
[----:B0-----:R-:W-:Y:S02]  /*0660*/  LEA R15, R28, R11, 0x2 ;  /* 0x0000000b1c0f7211 */ /* 0x001fe400078e10ff */
[----:B------:R-:W-:Y:S02]  /*0670*/  LEA.HI.X.SX32 R9, R19, R26, 0x1, P0 ;  /* 0x0000001a13097211 */ /* 0x000fe400000f0eff */
[----:B---3--:R-:W-:Y:S02]  /*0680*/  LEA R12, P0, R22, R24, 0x1 ;  /* 0x00000018160c7211 */ /* 0x008fe400078008ff */
[-C--:B------:R-:W-:Y:S01]  /*0690*/  LEA.HI.X.SX32 R19, R21, R26.reuse, 0x1, P2 ;  /* 0x0000001a15137211 */ /* 0x080fe200010f0eff */
[----:B------:R-:W-:Y:S01]  /*06a0*/  IMAD R21, R28, 0x4, R15 ;  /* 0x000000041c157824 */ /* 0x000fe200078e020f */
[----:B------:R-:W-:Y:S01]  /*06b0*/  LEA.HI.X.SX32 R13, R22, R26, 0x1, P0 ;  /* 0x0000001a160d7211 */ /* 0x000fe200000f0eff */
[----:B------:R-:W5:Y:S01]  /*06c0*/  LDG.E.U16 R30, desc[UR30][R8.64] ;  /* 0x0000001e081e7981 */ /* 0x000f62000c1e1500 */
[----:B------:R-:W-:Y:S01]  /*06d0*/  LEA R10, P0, R11, R24, 0x1 ;  /* 0x000000180b0a7211 */ /* 0x000fe200078008ff */
[----:B------:R-:W-:-:S02]  /*06e0*/  IMAD R22, R28, 0x4, R21 ;  /* 0x000000041c167824 */ /* 0x000fc400078e0215 */
[----:B------:R0:W5:Y:S01]  /*06f0*/  LDG.E.U16 R25, desc[UR30][R18.64] ;  /* 0x0000001e12197981 */ /* 0x000162000c1e1500 */
[----:B------:R-:W-:Y:S02]  /*0700*/  LEA.HI.X.SX32 R11, R11, R26, 0x1, P0 ;  /* 0x0000001a0b0b7211 */ /* 0x000fe400000f0eff */
[-C--:B------:R-:W-:Y:S01]  /*0710*/  LEA R14, P0, R15, R24.reuse, 0x1 ;  /* 0x000000180f0e7211 */ /* 0x080fe200078008ff */
[----:B------:R3:W5:Y:S01]  /*0720*/  LDG.E.U16 R32, desc[UR30][R12.64] ;  /* 0x0000001e0c207981 */ /* 0x000762000c1e1500 */
[----:B----4-:R-:W-:Y:S02]  /*0730*/  LEA R16, P2, R21, R24, 0x1 ;  /* 0x0000001815107211 */ /* 0x010fe400078408ff */
[----:B------:R-:W-:Y:S01]  /*0740*/  LEA.HI.X.SX32 R15, R15, R26, 0x1, P0 ;  /* 0x0000001a0f0f7211 */ /* 0x000fe200000f0eff */
[----:B------:R4:W5:Y:S01]  /*0750*/  LDG.E.U16 R29, desc[UR30][R10.64] ;  /* 0x0000001e0a1d7981 */ /* 0x000962000c1e1500 */
[----:B0-----:R-:W-:Y:S02]  /*0760*/  LEA R18, R28, R22, 0x2 ;  /* 0x000000161c127211 */ /* 0x001fe400078e10ff */
[----:B------:R-:W-:Y:S01]  /*0770*/  LEA R8, P0, R22, R24, 0x1 ;  /* 0x0000001816087211 */ /* 0x000fe200078008ff */
[----:B------:R0:W5:Y:S02]  /*0780*/  LDG.E.U16 R34, desc[UR30][R14.64] ;  /* 0x0000001e0e227981 */ /* 0x000164000c1e1500 */
[----:B------:R-:W-:Y:S01]  /*0790*/  IMAD R19, R28, 0x4, R18 ;  /* 0x000000041c137824 */ /* 0x000fe200078e0212 */
[----:B------:R-:W-:-:S02]  /*07a0*/  LEA.HI.X.SX32 R9, R22, R26, 0x1, P0 ;  /* 0x0000001a16097211 */ /* 0x000fc400000f0eff */
[----:B------:R-:W-:Y:S01]  /*07b0*/  LEA.HI.X.SX32 R17, R21, R26, 0x1, P2 ;  /* 0x0000001a15117211 */ /* 0x000fe200010f0eff */
[----:B------:R-:W-:Y:S01]  /*07c0*/  IMAD R21, R28, 0x4, R19 ;  /* 0x000000041c157824 */ /* 0x000fe200078e0213 */
[C---:B---3--:R-:W-:Y:S01]  /*07d0*/  LEA R12, P0, R18.reuse, R24, 0x1 ;  /* 0x00000018120c7211 */ /* 0x048fe200078008ff */
[----:B------:R-:W5:Y:S03]  /*07e0*/  LDG.E.U16 R36, desc[UR30][R8.64] ;  /* 0x0000001e08247981 */ /* 0x000f66000c1e1500 */
[----:B------:R-:W-:Y:S01]  /*07f0*/  LEA.HI.X.SX32 R13, R18, R26, 0x1, P0 ;  /* 0x0000001a120d7211 */ /* 0x000fe200000f0eff */
[----:B------:R1:W5:Y:S01]  /*0800*/  LDG.E.U16 R17, desc[UR30][R16.64] ;  /* 0x0000001e10117981 */ /* 0x000362000c1e1500 */
[----:B----4-:R-:W-:Y:S02]  /*0810*/  LEA R10, P0, R19, R24, 0x1 ;  /* 0x00000018130a7211 */ /* 0x010fe400078008ff */
[----:B------:R-:W-:-:S02]  /*0820*/  LEA R22, R28, R21, 0x2 ;  /* 0x000000151c167211 */ /* 0x000fc400078e10ff */
[----:B------:R-:W-:Y:S01]  /*0830*/  LEA.HI.X.SX32 R11, R19, R26, 0x1, P0 ;  /* 0x0000001a130b7211 */ /* 0x000fe200000f0eff */
[----:B------:R3:W5:Y:S01]  /*0840*/  LDG.E.U16 R13, desc[UR30][R12.64] ;  /* 0x0000001e0c0d7981 */ /* 0x000762000c1e1500 */
[CC--:B------:R-:W-:Y:S02]  /*0850*/  LEA R18, P2, R21.reuse, R24.reuse, 0x1 ;  /* 0x0000001815127211 */ /* 0x0c0fe400078408ff */
[----:B0-----:R-:W-:Y:S01]  /*0860*/  LEA R14, P0, R22, R24, 0x1 ;  /* 0x00000018160e7211 */ /* 0x001fe200078008ff */
[----:B-1----:R-:W-:Y:S01]  /*0870*/  IMAD R16, R20, R69, RZ ;  /* 0x0000004514107224 */ /* 0x002fe200078e02ff */
[-C--:B------:R-:W-:Y:S01]  /*0880*/  LEA.HI.X.SX32 R19, R21, R26.reuse, 0x1, P2 ;  /* 0x0000001a15137211 */ /* 0x080fe200010f0eff */
[----:B------:R-:W-:Y:S01]  /*0890*/  IMAD R8, R3, UR4, RZ ;  /* 0x0000000403087c24 */ /* 0x000fe2000f8e02ff */
[----:B------:R-:W-:Y:S01]  /*08a0*/  LEA.HI.X.SX32 R15, R22, R26, 0x1, P0 ;  /* 0x0000001a160f7211 */ /* 0x000fe200000f0eff */
[----:B------:R-:W-:Y:S01]  /*08b0*/  IMAD R68, R68, UR10, RZ ;  /* 0x0000000a44447c24 */ /* 0x000fe2000f8e02ff */
[----:B------:R-:W0:Y:S01]  /*08c0*/  LDC.64 R26, c[0x0][0x388] ;  /* 0x0000e200ff1a7b82 */ /* 0x000e220000000a00 */
[C---:B------:R-:W-:Y:S01]  /*08d0*/  IMAD R22, R69.reuse, 0x4, R16 ;  /* 0x0000000445167824 */ /* 0x040fe200078e0210 */
[----:B------:R-:W-:Y:S01]  /*08e0*/  SHF.R.U32.HI R9, RZ, 0x5, R0 ;  /* 0x00000005ff097819 */ /* 0x000fe20000011600 */
[----:B------:R1:W5:Y:S02]  /*08f0*/  LDG.E.U16 R40, desc[UR30][R14.64] ;  /* 0x0000001e0e287981 */ /* 0x000364000c1e1500 */
[----:B------:R-:W-:-:S02]  /*0900*/  IMAD R24, R69, 0x4, R22 ;  /* 0x0000000445187824 */ /* 0x000fc400078e0216 */
[----:B------:R4:W5:Y:S03]  /*0910*/  LDG.E.U16 R38, desc[UR30][R10.64] ;  /* 0x0000001e0a267981 */ /* 0x000966000c1e1500 */
[----:B---3--:R-:W-:Y:S01]  /*0920*/  LEA R12, R69, R24, 0x2 ;  /* 0x00000018450c7211 */ /* 0x008fe200078e10ff */
[----:B------:R3:W5:Y:S01]  /*0930*/  LDG.E.U16 R19, desc[UR30][R18.64] ;  /* 0x0000001e12137981 */ /* 0x000762000c1e1500 */
[----:B------:R-:W-:-:S03]  /*0940*/  R2UR UR18, R9 ;  /* 0x00000000091272ca */ /* 0x000fc600000e0000 */
[----:B-1----:R-:W-:Y:S01]  /*0950*/  IMAD R14, R69, 0x4, R12 ;  /* 0x00000004450e7824 */ /* 0x002fe200078e020c */
[----:B------:R-:W-:Y:S01]  /*0960*/  SHF.L.U32 R9, R68, 0x1, RZ ;  /* 0x0000000144097819 */ /* 0x000fe200000006ff */
[C---:B----4-:R-:W-:Y:S02]  /*0970*/  IMAD.SHL.U32 R10, R8.reuse, 0x2, RZ ;  /* 0x00000002080a7824 */ /* 0x050fe400078e00ff */
[----:B------:R-:W-:Y:S01]  /*0980*/  IMAD.HI R11, R8, 0x2, RZ ;  /* 0x00000002080b7827 */ /* 0x000fe200078e02ff */
[----:B------:R-:W-:-:S03]  /*0990*/  LOP3.LUT R8, R0, 0xc0, RZ, 0xc0, !PT ;  /* 0x000000c000087812 */ /* 0x000fc600078ec0ff */
[----:B---3--:R-:W-:Y:S01]  /*09a0*/  IMAD R18, R69, 0x4, R14 ;  /* 0x0000000445127824 */ /* 0x008fe200078e020e */
[----:B0-----:R-:W-:Y:S01]  /*09b0*/  IADD3 R57, P0, P2, R10, R26, R9 ;  /* 0x0000001a0a397210 */ /* 0x001fe20007a1e009 */
[----:B------:R-:W-:Y:S01]  /*09c0*/  IMAD.HI R68, R68, 0x2, RZ ;  /* 0x0000000244447827 */ /* 0x000fe200078e02ff */
[----:B------:R-:W-:-:S03]  /*09d0*/  SHF.R.U32.HI R28, RZ, 0x2, R8 ;  /* 0x00000002ff1c7819 */ /* 0x000fc60000011608 */
[----:B------:R-:W-:Y:S01]  /*09e0*/  IMAD R10, R69, 0x4, R18 ;  /* 0x00000004450a7824 */ /* 0x000fe200078e0212 */
[----:B------:R-:W-:-:S03]  /*09f0*/  IADD3.X R11, PT, PT, R11, R27, R68, P0, P2 ;  /* 0x0000001b0b0b7210 */ /* 0x000fc600007e4444 */
[----:B------:R-:W-:Y:S01]  /*0a00*/  IMAD R8, R69, 0x4, R10 ;  /* 0x0000000445087824 */ /* 0x000fe200078e020a */
[----:B------:R-:W-:-:S03]  /*0a10*/  LEA R94, P0, R16, R57, 0x1 ;  /* 0x00000039105e7211 */ /* 0x000fc600078008ff */
[C---:B------:R-:W-:Y:S01]  /*0a20*/  IMAD R26, R69.reuse, 0x4, R8 ;  /* 0x00000004451a7824 */ /* 0x040fe200078e0208 */
[----:B------:R-:W-:Y:S02]  /*0a30*/  LEA.HI.X.SX32 R95, R16, R11, 0x1, P0 ;  /* 0x0000000b105f7211 */ /* 0x000fe400000f0eff */
[C---:B------:R-:W-:Y:S02]  /*0a40*/  LEA R92, P2, R22.reuse, R57, 0x1 ;  /* 0x00000039165c7211 */ /* 0x040fe400078408ff */
[C---:B------:R-:W-:Y:S02]  /*0a50*/  LEA R16, R69.reuse, R26, 0x2 ;  /* 0x0000001a45107211 */ /* 0x040fe400078e10ff */
[----:B------:R-:W-:Y:S02]  /*0a60*/  LEA.HI.X.SX32 R93, R22, R11, 0x1, P2 ;  /* 0x0000000b165d7211 */ /* 0x000fe400010f0eff */
[-C--:B------:R-:W-:Y:S01]  /*0a70*/  LEA R88, P0, R12, R57.reuse, 0x1 ;  /* 0x000000390c587211 */ /* 0x080fe200078008ff */
[----:B------:R-:W-:Y:S01]  /*0a80*/  IMAD R22, R69, 0x4, R16 ;  /* 0x0000000445167824 */ /* 0x000fe200078e0210 */
[----:B------:R-:W-:-:S02]  /*0a90*/  LEA R86, P2, R14, R57, 0x1 ;  /* 0x000000390e567211 */ /* 0x000fc400078408ff */
[----:B------:R-:W-:Y:S01]  /*0aa0*/  LEA.HI.X.SX32 R89, R12, R11, 0x1, P0 ;  /* 0x0000000b0c597211 */ /* 0x000fe200000f0eff */
[C---:B------:R-:W-:Y:S01]  /*0ab0*/  IMAD R12, R69.reuse, 0x4, R22 ;  /* 0x00000004450c7824 */ /* 0x040fe200078e0216 */
[----:B------:R-:W-:Y:S02]  /*0ac0*/  LEA R90, P3, R24, R57, 0x1 ;  /* 0x00000039185a7211 */ /* 0x000fe400078608ff */
[----:B------:R-:W-:Y:S02]  /*0ad0*/  LEA.HI.X.SX32 R87, R14, R11, 0x1, P2 ;  /* 0x0000000b0e577211 */ /* 0x000fe400010f0eff */
[----:B------:R-:W-:Y:S02]  /*0ae0*/  LEA R74, P2, R8, R57, 0x1 ;  /* 0x00000039084a7211 */ /* 0x000fe400078408ff */
[----:B------:R-:W-:Y:S02]  /*0af0*/  LEA R14, R69, R12, 0x2 ;  /* 0x0000000c450e7211 */ /* 0x000fe400078e10ff */
[----:B------:R-:W-:-:S02]  /*0b00*/  LEA.HI.X.SX32 R91, R24, R11, 0x1, P3 ;  /* 0x0000000b185b7211 */ /* 0x000fc400018f0eff */
[-C--:B------:R-:W-:Y:S02]  /*0b10*/  LEA R78, P3, R18, R57.reuse, 0x1 ;  /* 0x00000039124e7211 */ /* 0x080fe400078608ff */
[----:B------:R-:W-:Y:S02]  /*0b20*/  LEA R76, P0, R10, R57, 0x1 ;  /* 0x000000390a4c7211 */ /* 0x000fe400078008ff */
[-C--:B------:R-:W-:Y:S01]  /*0b30*/  LEA.HI.X.SX32 R75, R8, R11.reuse, 0x1, P2 ;  /* 0x0000000b084b7211 */ /* 0x080fe200010f0eff */
[C---:B------:R-:W-:Y:S01]  /*0b40*/  IMAD R8, R69.reuse, 0x4, R14 ;  /* 0x0000000445087824 */ /* 0x040fe200078e020e */
[----:B------:R-:W-:Y:S02]  /*0b50*/  LEA.HI.X.SX32 R79, R18, R11, 0x1, P3 ;  /* 0x0000000b124f7211 */ /* 0x000fe400018f0eff */
[----:B------:R-:W-:Y:S02]  /*0b60*/  LEA R72, P3, R26, R57, 0x1 ;  /* 0x000000391a487211 */ /* 0x000fe400078608ff */
[-C--:B------:R-:W-:Y:S01]  /*0b70*/  LEA.HI.X.SX32 R77, R10, R11.reuse, 0x1, P0 ;  /* 0x0000000b0a4d7211 */ /* 0x080fe200000f0eff */
[----:B------:R-:W-:Y:S01]  /*0b80*/  IMAD R10, R69, 0x4, R8 ;  /* 0x00000004450a7824 */ /* 0x000fe200078e0208 */
[----:B------:R-:W-:-:S02]  /*0b90*/  LEA.HI.X.SX32 R73, R26, R11, 0x1, P3 ;  /* 0x0000000b1a497211 */ /* 0x000fc400018f0eff */
[-C--:B------:R-:W-:Y:S02]  /*0ba0*/  LEA R70, P0, R16, R57.reuse, 0x1 ;  /* 0x0000003910467211 */ /* 0x080fe400078008ff */
[-C--:B------:R-:W-:Y:S02]  /*0bb0*/  LEA R66, P2, R22, R57.reuse, 0x1 ;  /* 0x0000003916427211 */ /* 0x080fe400078408ff */
[----:B------:R-:W-:Y:S02]  /*0bc0*/  LEA R64, P3, R12, R57, 0x1 ;  /* 0x000000390c407211 */ /* 0x000fe400078608ff */
[----:B------:R-:W-:Y:S02]  /*0bd0*/  LEA R9, R69, R10, 0x2 ;  /* 0x0000000a45097211 */ /* 0x000fe400078e10ff */
[-C--:B------:R-:W-:Y:S02]  /*0be0*/  LEA.HI.X.SX32 R71, R16, R11.reuse, 0x1, P0 ;  /* 0x0000000b10477211 */ /* 0x080fe400000f0eff */
[----:B------:R-:W-:-:S02]  /*0bf0*/  LEA.HI.X.SX32 R67, R22, R11, 0x1, P2 ;  /* 0x0000000b16437211 */ /* 0x000fc400010f0eff */
[----:B------:R-:W-:Y:S02]  /*0c00*/  LEA.HI.X.SX32 R65, R12, R11, 0x1, P3 ;  /* 0x0000000b0c417211 */ /* 0x000fe400018f0eff */
[----:B------:R-:W-:Y:S02]  /*0c10*/  SHF.L.U32 R21, R0, 0x1, RZ ;  /* 0x0000000100157819 */ /* 0x000fe400000006ff */
[-C--:B------:R-:W-:Y:S02]  /*0c20*/  LEA R62, P0, R14, R57.reuse, 0x1 ;  /* 0x000000390e3e7211 */ /* 0x080fe400078008ff */
[-C--:B------:R-:W-:Y:S02]  /*0c30*/  LEA R60, P2, R8, R57.reuse, 0x1 ;  /* 0x00000039083c7211 */ /* 0x080fe400078408ff */
[-C--:B------:R-:W-:Y:S02]  /*0c40*/  LEA R58, P3, R10, R57.reuse, 0x1 ;  /* 0x000000390a3a7211 */ /* 0x080fe400078608ff */
[----:B------:R-:W-:-:S02]  /*0c50*/  LEA R56, P4, R9, R57, 0x1 ;  /* 0x0000003909387211 */ /* 0x000fc400078808ff */
[----:B--2---:R-:W-:Y:S02]  /*0c60*/  R2UR UR12, R31 ;  /* 0x000000001f0c72ca */ /* 0x004fe400000e0000 */
[-C--:B------:R-:W-:Y:S02]  /*0c70*/  LEA.HI.X.SX32 R63, R14, R11.reuse, 0x1, P0 ;  /* 0x0000000b0e3f7211 */ /* 0x080fe400000f0eff */
[-C--:B------:R-:W-:Y:S02]  /*0c80*/  LEA.HI.X.SX32 R61, R8, R11.reuse, 0x1, P2 ;  /* 0x0000000b083d7211 */ /* 0x080fe400010f0eff */
[-C--:B------:R-:W-:Y:S02]  /*0c90*/  LEA.HI.X.SX32 R59, R10, R11.reuse, 0x1, P3 ;  /* 0x0000000b0a3b7211 */ /* 0x080fe400018f0eff */
[----:B------:R-:W-:Y:S02]  /*0ca0*/  LEA.HI.X.SX32 R57, R9, R11, 0x1, P4 ;  /* 0x0000000b09397211 */ /* 0x000fe400020f0eff */
[----:B------:R-:W-:Y:S01]  /*0cb0*/  LOP3.LUT R28, R28, 0x1fe, R21, 0x78, !PT ;  /* 0x000001fe1c1c7812 */ /* 0x000fe200078e7815 */
[----:B------:R-:W-:Y:S06]  /*0cc0*/  @P1 BRA `(.L_x_5) ;  /* 0x0000000000181947 */ /* 0x000fec0003800000 */
[----:B------:R-:W-:Y:S01]  /*0cd0*/  ELECT P0, URZ, PT ;  /* 0x0000000000ff782f */ /* 0x000fe20003800000 */
[----:B------:R-:W-:Y:S01]  /*0ce0*/  IMAD.MOV.U32 R8, RZ, RZ, 0x1 ;  /* 0x00000001ff087424 */ /* 0x000fe200078e00ff */
[----:B------:R-:W-:Y:S01]  /*0cf0*/  UMOV UR4, 0x40 ;  /* 0x0000004000047882 */ /* 0x000fe20000000000 */
[----:B------:R-:W-:Y:S01]  /*0d00*/  UVIRTCOUNT.DEALLOC.SMPOOL 0x80 ;  /* 0x000000800000784c */ /* 0x000fe20000000000 */
[----:B------:R-:W-:-:S09]  /*0d10*/  ULEA UR4, UR6, UR4, 0x18 ;  /* 0x0000000406047291 */ /* 0x000fd2000f8ec0ff */
[----:B------:R0:W-:Y:S03]  /*0d20*/  @P0 STS.U8 [UR4], R8 ;  /* 0x00000008ff000988 */ /* 0x0001e60008000004 */
.L_x_5:
[----:B------:R-:W-:Y:S01]  /*0d30*/  USHF.L.U32 UR4, UR18, 0x15, URZ ;  /* 0x0000001512047899 */ /* 0x000fe200080006ff */
[----:B------:R-:W-:Y:S01]  /*0d40*/  LOP3.LUT R27, R28, 0x40, RZ, 0x3c, !PT ;  /* 0x000000401c1b7812 */ /* 0x000fe200078e3cff */
[----:B------:R-:W-:Y:S01]  /*0d50*/  ULOP3.LUT UR22, UR18, 0x4, URZ, 0xc0, !UPT ;  /* 0x0000000412167892 */ /* 0x000fe2000f8ec0ff */
[----:B------:R-:W-:Y:S01]  /*0d60*/  LOP3.LUT P2, RZ, R0, 0xff, RZ, 0xc0, !PT ;  /* 0x000000ff00ff7812 */ /* 0x000fe2000784c0ff */
[----:B------:R-:W-:Y:S01]  /*0d70*/  ULOP3.LUT UR7, UR4, 0x600000, URZ, 0xc0, !UPT ;  /* 0x0060000004077892 */ /* 0x000fe2000f8ec0ff */
[----:B-----5:R1:W-:Y:S01]  /*0d80*/  STS.U16 [R28+UR11], R5 ;  /* 0x000000051c007988 */ /* 0x0203e2000800040b */
[----:B------:R-:W-:Y:S01]  /*0d90*/  UMOV UR5, 0x1 ;  /* 0x0000000100057882 */ /* 0x000fe20000000000 */
[----:B------:R-:W-:Y:S01]  /*0da0*/  UIADD3 UR15, UPT, UPT, UR11, 0x8000, URZ ;  /* 0x000080000b0f7890 */ /* 0x000fe2000fffe0ff */
[----:B------:R-:W-:Y:S01]  /*0db0*/  PRMT R9, RZ, 0x7610, R9 ;  /* 0x00007610ff097816 */ /* 0x000fe20000000009 */
[----:B------:R-:W-:Y:S01]  /*0dc0*/  ULEA UR14, UR22, UR7, 0x3 ;  /* 0x00000007160e7291 */ /* 0x000fe2000f8e18ff */
[----:B------:R2:W-:Y:S01]  /*0dd0*/  STS.U16 [R28+UR11+0x400], R7 ;  /* 0x000400071c007988 */ /* 0x0005e2000800040b */
[----:B------:R-:W3:Y:S01]  /*0de0*/  LDCU UR21, c[0x0][0x3f0] ;  /* 0x00007e00ff1577ac */ /* 0x000ee20008000800 */
[----:B------:R-:W-:-:S02]  /*0df0*/  PRMT R11, RZ, 0x7610, R11 ;  /* 0x00007610ff0b7816 */ /* 0x000fc4000000000b */
[----:B------:R-:W-:Y:S01]  /*0e00*/  STS.U16 [R28+UR11+0x800], R23 ;  /* 0x000800171c007988 */ /* 0x000fe2000800040b */
[----:B------:R-:W-:Y:S01]  /*0e10*/  UIADD3 UR14, UPT, UPT, UR12, UR14, URZ ;  /* 0x0000000e0c0e7290 */ /* 0x000fe2000fffe0ff */
[----:B-1----:R-:W-:Y:S01]  /*0e20*/  PRMT R5, RZ, 0x7610, R5 ;  /* 0x00007610ff057816 */ /* 0x002fe20000000005 */
[----:B------:R-:W-:Y:S01]  /*0e30*/  VOTEU.ALL UP0, P2 ;  /* 0x0000000000ff7886 */ /* 0x000fe20001000000 */
[----:B------:R-:W-:Y:S01]  /*0e40*/  STS.U16 [R28+UR11+0xc00], R25 ;  /* 0x000c00191c007988 */ /* 0x000fe2000800040b */
[----:B------:R-:W-:Y:S01]  /*0e50*/  VOTEU.ALL UP1, P2 ;  /* 0x0000000000ff7886 */ /* 0x000fe20001020000 */
[----:B--2---:R-:W-:Y:S02]  /*0e60*/  PRMT R7, RZ, 0x7610, R7 ;  /* 0x00007610ff077816 */ /* 0x004fe40000000007 */
[----:B------:R-:W-:Y:S01]  /*0e70*/  STS.U16 [R28+UR11+0x1000], R29 ;  /* 0x0010001d1c007988 */ /* 0x000fe2000800040b */
[----:B------:R-:W-:-:S04]  /*0e80*/  @!UP0 UIADD3 UR8, UPT, UPT, -UR5, 0x100000, URZ ;  /* 0x0010000005088890 */ /* 0x000fc8000fffe1ff */
[----:B------:R-:W-:Y:S02]  /*0e90*/  @!UP0 USHF.L.U32 UR9, UR8, 0xb, URZ ;  /* 0x0000000b08098899 */ /* 0x000fe400080006ff */
[----:B------:R-:W-:Y:S01]  /*0ea0*/  @!UP0 USHF.L.U32 UR8, UR8, 0x1, URZ ;  /* 0x0000000108088899 */ /* 0x000fe200080006ff */
[----:B------:R-:W-:Y:S01]  /*0eb0*/  PRMT R15, RZ, 0x7610, R15 ;  /* 0x00007610ff0f7816 */ /* 0x000fe2000000000f */
[----:B------:R1:W-:Y:S01]  /*0ec0*/  STS.U16 [R28+UR11+0x1400], R17 ;  /* 0x001400111c007988 */ /* 0x0003e2000800040b */
[----:B0-----:R-:W-:Y:S02]  /*0ed0*/  PRMT R8, RZ, 0x7610, R8 ;  /* 0x00007610ff087816 */ /* 0x001fe40000000008 */
[----:B---3--:R-:W-:Y:S01]  /*0ee0*/  ISETP.LT.AND P3, PT, RZ, UR21, PT ;  /* 0x00000015ff007c0c */ /* 0x008fe2000bf61270 */
[----:B------:R0:W-:Y:S01]  /*0ef0*/  STS.U16 [R28+UR11+0x1800], R13 ;  /* 0x0018000d1c007988 */ /* 0x0001e2000800040b */
[----:B------:R-:W-:Y:S02]  /*0f00*/  PRMT R10, RZ, 0x7610, R10 ;  /* 0x00007610ff0a7816 */ /* 0x000fe4000000000a */
[----:B------:R-:W-:Y:S01]  /*0f10*/  PRMT R12, RZ, 0x7610, R12 ;  /* 0x00007610ff0c7816 */ /* 0x000fe2000000000c */
[----:B------:R2:W-:Y:S01]  /*0f20*/  STS.U16 [R28+UR11+0x1c00], R19 ;  /* 0x001c00131c007988 */ /* 0x0005e2000800040b */
[----:B------:R-:W-:-:S02]  /*0f30*/  PRMT R14, RZ, 0x7610, R14 ;  /* 0x00007610ff0e7816 */ /* 0x000fc4000000000e */
[----:B-1----:R-:W-:Y:S01]  /*0f40*/  PRMT R17, RZ, 0x7610, R17 ;  /* 0x00007610ff117816 */ /* 0x002fe20000000011 */
[----:B------:R1:W-:Y:S01]  /*0f50*/  STS.U16 [R27+UR11+0x200], R4 ;  /* 0x000200041b007988 */ /* 0x0003e2000800040b */
[----:B------:R-:W-:Y:S02]  /*0f60*/  PRMT R16, RZ, 0x7610, R16 ;  /* 0x00007610ff107816 */ /* 0x000fe40000000010 */
[----:B0-----:R-:W-:Y:S01]  /*0f70*/  PRMT R13, RZ, 0x7610, R13 ;  /* 0x00007610ff0d7816 */ /* 0x001fe2000000000d */
[----:B------:R0:W-:Y:S01]  /*0f80*/  STS.U16 [R27+UR11+0x600], R6 ;  /* 0x000600061b007988 */ /* 0x0001e2000800040b */
[----:B------:R-:W-:Y:S02]  /*0f90*/  PRMT R18, RZ, 0x7610, R18 ;  /* 0x00007610ff127816 */ /* 0x000fe40000000012 */
[----:B--2---:R-:W-:Y:S01]  /*0fa0*/  PRMT R19, RZ, 0x7610, R19 ;  /* 0x00007610ff137816 */ /* 0x004fe20000000013 */
[----:B------:R2:W-:Y:S01]  /*0fb0*/  STS.U16 [R27+UR11+0xa00], R30 ;  /* 0x000a001e1b007988 */ /* 0x0005e2000800040b */
[----:B-1----:R-:W-:-:S03]  /*0fc0*/  PRMT R4, RZ, 0x7610, R4 ;  /* 0x00007610ff047816 */ /* 0x002fc60000000004 */
[----:B------:R2:W-:Y:S01]  /*0fd0*/  STS.U16 [R27+UR11+0xe00], R32 ;  /* 0x000e00201b007988 */ /* 0x0005e2000800040b */
[----:B0-----:R-:W-:-:S03]  /*0fe0*/  PRMT R6, RZ, 0x7610, R6 ;  /* 0x00007610ff067816 */ /* 0x001fc60000000006 */
[----:B------:R2:W-:Y:S04]  /*0ff0*/  STS.U16 [R27+UR11+0x1200], R34 ;  /* 0x001200221b007988 */ /* 0x0005e8000800040b */
[----:B------:R2:W-:Y:S04]  /*1000*/  STS.U16 [R27+UR11+0x1600], R36 ;  /* 0x001600241b007988 */ /* 0x0005e8000800040b */
[----:B------:R2:W-:Y:S04]  /*1010*/  STS.U16 [R27+UR11+0x1a00], R38 ;  /* 0x001a00261b007988 */ /* 0x0005e8000800040b */
[----:B------:R2:W-:Y:S01]  /*1020*/  STS.U16 [R27+UR11+0x1e00], R40 ;  /* 0x001e00281b007988 */ /* 0x0005e2000800040b */
[----:B------:R-:W-:Y:S01]  /*1030*/  STTM.16dp32bit_t0_t15.x16 tmem[UR14], RZ ;  /* 0x000000ff000079ed */ /* 0x000fe20008a0000e */
[----:B------:R-:W-:Y:S01]  /*1040*/  STTM.16dp32bit_t16_t31.x16 tmem[UR14+0x10], RZ ;  /* 0x000010ff000079ed */ /* 0x000fe20008a2000e */
[----:B------:R-:W0:Y:S02]  /*1050*/  FENCE.VIEW.ASYNC.T ;  /* 0x00000000000073c6 */ /* 0x000e240000000200 */
[----:B0-----:R-:W-:Y:S06]  /*1060*/  BAR.SYNC.DEFER_BLOCKING 0x0 ;  /* 0x0000000000007b1d */ /* 0x001fec0000010000 */
[----:B------:R-:W0:Y:S02]  /*1070*/  FENCE.VIEW.ASYNC.S ;  /* 0x00000000000073c6 */ /* 0x000e240000000000 */
[----:B0-----:R0:W1:Y:S02]  /*1080*/  @!UP1 SYNCS.EXCH.64 URZ, [UR15], UR8 ;  /* 0x000000080fff95b2 */ /* 0x0010640008000100 */
[----:B-1----:R-:W-:Y:S06]  /*1090*/  BAR.SYNC.DEFER_BLOCKING 0x0 ;  /* 0x0000000000007b1d */ /* 0x002fec0000010000 */
[----:B------:R-:W3:Y:S04]  /*10a0*/  @P3 LDG.E.U16 R5, desc[UR30][R94.64] ;  /* 0x0000001e5e053981 */ /* 0x000ee8000c1e1500 */
[----:B------:R-:W4:Y:S04]  /*10b0*/  @P3 LDG.E.U16 R7, desc[UR30][R90.64] ;  /* 0x0000001e5a073981 */ /* 0x000f28000c1e1500 */
[----:B------:R-:W2:Y:S04]  /*10c0*/  @P3 LDG.E.U16 R9, desc[UR30][R86.64] ;  /* 0x0000001e56093981 */ /* 0x000ea8000c1e1500 */
        /* <DEDUP_REMOVED lines=12> */
[----:B------:R-:W2:Y:S01]  /*1190*/  @P3 LDG.E.U16 R18, desc[UR30][R56.64] ;  /* 0x0000001e38123981 */ /* 0x000ea2000c1e1500 */
[----:B0-----:R-:W-:-:S04]  /*11a0*/  @!UP0 UIADD3 UR8, UPT, UPT, -UR5, 0x100000, URZ ;  /* 0x0010000005088890 */ /* 0x001fc8000fffe1ff */
[----:B------:R-:W-:Y:S02]  /*11b0*/  @!UP0 USHF.L.U32 UR9, UR8, 0xb, URZ ;  /* 0x0000000b08098899 */ /* 0x000fe400080006ff */
[----:B------:R-:W-:Y:S01]  /*11c0*/  @!UP0 USHF.L.U32 UR8, UR8, 0x1, URZ ;  /* 0x0000000108088899 */ /* 0x000fe200080006ff */
[----:B------:R-:W-:Y:S01]  /*11d0*/  VOTEU.ALL UP1, P2 ;  /* 0x0000000000ff7886 */ /* 0x000fe20001020000 */
[----:B------:R-:W-:-:S04]  /*11e0*/  @!UP0 UIADD3 UR4, UPT, UPT, -UR5, 0x100000, URZ ;  /* 0x0010000005048890 */ /* 0x000fc8000fffe1ff */
[----:B------:R-:W-:Y:S02]  /*11f0*/  @!UP0 USHF.L.U32 UR5, UR4, 0xb, URZ ;  /* 0x0000000b04058899 */ /* 0x000fe400080006ff */
[----:B------:R-:W-:Y:S02]  /*1200*/  @!UP0 USHF.L.U32 UR4, UR4, 0x1, URZ ;  /* 0x0000000104048899 */ /* 0x000fe400080006ff */
[----:B------:R-:W-:Y:S01]  /*1210*/  UIADD3 UR6, UPT, UPT, UR11, 0x4000, URZ ;  /* 0x000040000b067890 */ /* 0x000fe2000fffe0ff */
[----:B------:R-:W-:Y:S01]  /*1220*/  ISETP.EQ.U32.AND P4, PT, RZ, UR18, P3 ;  /* 0x00000012ff007c0c */ /* 0x000fe20009f82070 */
[----:B------:R-:W-:Y:S01]  /*1230*/  UIADD3 UR13, UPT, UPT, UR12, 0x100000, URZ ;  /* 0x001000000c0d7890 */ /* 0x000fe2000fffe0ff */
[----:B------:R0:W1:Y:S01]  /*1240*/  @!UP1 SYNCS.EXCH.64 URZ, [UR11+0x8008], UR8 ;  /* 0x008008080bff95b2 */ /* 0x0000620008000100 */
[----:B------:R-:W-:Y:S01]  /*1250*/  VOTEU.ALL UP1, P2 ;  /* 0x0000000000ff7886 */ /* 0x000fe20001020000 */
[----:B---3--:R0:W-:Y:S04]  /*1260*/  STS.U16 [R28+UR11+0x2000], R5 ;  /* 0x002000051c007988 */ /* 0x0081e8000800040b */
[----:B----4-:R0:W-:Y:S04]  /*1270*/  STS.U16 [R28+UR11+0x2400], R7 ;  /* 0x002400071c007988 */ /* 0x0101e8000800040b */
[----:B--2---:R0:W-:Y:S04]  /*1280*/  STS.U16 [R28+UR11+0x2800], R9 ;  /* 0x002800091c007988 */ /* 0x0041e8000800040b */
[----:B------:R0:W-:Y:S04]  /*1290*/  STS.U16 [R28+UR11+0x2c00], R11 ;  /* 0x002c000b1c007988 */ /* 0x0001e8000800040b */
        /* <DEDUP_REMOVED lines=11> */
[----:B------:R0:W-:Y:S01]  /*1350*/  STS.U16 [R27+UR11+0x3e00], R18 ;  /* 0x003e00121b007988 */ /* 0x0001e2000800040b */
[----:B-1----:R1:W-:Y:S06]  /*1360*/  MEMBAR.ALL.CTA ;  /* 0x0000000000007992 */ /* 0x0023ec0000008000 */
[----:B-1----:R-:W-:Y:S04]  /*1370*/  FENCE.VIEW.ASYNC.S ;  /* 0x00000000000073c6 */ /* 0x002fe80000000000 */
[----:B------:R-:W1:Y:S02]  /*1380*/  FENCE.VIEW.ASYNC.S ;  /* 0x00000000000073c6 */ /* 0x000e640000000000 */
[----:B-1----:R0:W1:Y:S02]  /*1390*/  @!UP1 SYNCS.EXCH.64 URZ, [UR11+0x4000], UR4 ;  /* 0x004000040bff95b2 */ /* 0x0020640008000100 */
[----:B-1----:R-:W-:Y:S06]  /*13a0*/  BAR.SYNC.DEFER_BLOCKING 0x0 ;  /* 0x0000000000007b1d */ /* 0x002fec0000010000 */
[----:B0-----:R-:W-:Y:S05]  /*13b0*/  @!P4 BRA `(.L_x_6) ;  /* 0x000000000084c947 */ /* 0x001fea0003800000 */
[----:B------:R-:W-:Y:S02]  /*13c0*/  UIADD3 UR4, UPT, UPT, UR11, 0x2000, URZ ;  /* 0x000020000b047890 */ /* 0x000fe4000fffe0ff */
[----:B------:R-:W-:Y:S02]  /*13d0*/  USHF.R.U32.HI UR8, URZ, 0x4, UR11 ;  /* 0x00000004ff087899 */ /* 0x000fe4000801160b */
[----:B------:R-:W-:Y:S02]  /*13e0*/  USHF.R.U32.HI UR4, URZ, 0x4, UR4 ;  /* 0x00000004ff047899 */ /* 0x000fe40008011604 */
[----:B------:R-:W-:Y:S02]  /*13f0*/  USGXT.U32 UR8, UR8, 0xe ;  /* 0x0000000e0808789a */ /* 0x000fe40008000000 */
[----:B------:R-:W-:Y:S02]  /*1400*/  USGXT.U32 UR16, UR4, 0xe ;  /* 0x0000000e0410789a */ /* 0x000fe40008000000 */
[----:B------:R-:W-:-:S02]  /*1410*/  UIADD3 UR34, UP1, UPT, UR8, 0x80, URZ ;  /* 0x0000008008227890 */ /* 0x000fc4000ff3e0ff */
[----:B------:R-:W-:Y:S01]  /*1420*/  UIADD3 UR36, UP2, UPT, UR16, 0x2, URZ ;  /* 0x0000000210247890 */ /* 0x000fe2000ff5e0ff */
[----:B------:R-:W-:Y:S01]  /*1430*/  UMOV UR4, URZ ;  /* 0x000000ff00047c82 */ /* 0x000fe20008000000 */
[----:B------:R-:W-:Y:S01]  /*1440*/  UMOV UR38, 0x0 ;  /* 0x0000000000267882 */ /* 0x000fe20000000000 */
[----:B------:R-:W-:Y:S02]  /*1450*/  UIADD3.X UR35, UPT, UPT, UR4, 0x40004040, URZ, UP1, !UPT ;  /* 0x4000404004237890 */ /* 0x000fe40008ffe4ff */
[----:B------:R-:W-:Y:S02]  /*1460*/  UIADD3.X UR37, UPT, UPT, UR4, 0x40004040, URZ, UP2, !UPT ;  /* 0x4000404004257890 */ /* 0x000fe400097fe4ff */
[----:B------:R-:W-:Y:S02]  /*1470*/  UIADD3.64 UR24, UPT, UPT, UR34, 0x80, URZ ;  /* 0x0000008022187897 */ /* 0x000fe4000fffe0ff */
[----:B------:R-:W-:Y:S02]  /*1480*/  UIADD3.64 UR26, UPT, UPT, UR36, 0x2, URZ ;  /* 0x00000002241a7897 */ /* 0x000fe4000fffe0ff */
[----:B------:R-:W-:-:S02]  /*1490*/  UIADD3.64 UR28, UPT, UPT, UR34, 0x100, URZ ;  /* 0x00000100221c7897 */ /* 0x000fc4000fffe0ff */
[----:B------:R-:W-:Y:S01]  /*14a0*/  UIADD3.64 UR32, UPT, UPT, UR36, 0x4, URZ ;  /* 0x0000000424207897 */ /* 0x000fe2000fffe0ff */
[----:B------:R-:W-:Y:S01]  /*14b0*/  UMOV UR39, 0x4108010 ;  /* 0x0410801000277882 */ /* 0x000fe20000000000 */
[----:B------:R-:W-:Y:S01]  /*14c0*/  UMOV UR9, 0x40004040 ;  /* 0x4000404000097882 */ /* 0x000fe20000000000 */
[----:B------:R-:W-:Y:S01]  /*14d0*/  UMOV UR17, 0x40004040 ;  /* 0x4000404000117882 */ /* 0x000fe20000000000 */
[----:B------:R-:W-:Y:S01]  /*14e0*/  UMOV UR40, 0x0 ;  /* 0x0000000000287882 */ /* 0x000fe20000000000 */
[----:B------:R-:W-:Y:S01]  /*14f0*/  UMOV UR41, 0x4108010 ;  /* 0x0410801000297882 */ /* 0x000fe20000000000 */
[----:B------:R-:W-:Y:S01]  /*1500*/  UMOV UR42, 0x0 ;  /* 0x00000000002a7882 */ /* 0x000fe20000000000 */
[----:B------:R-:W-:Y:S01]  /*1510*/  UMOV UR43, 0x4108010 ;  /* 0x04108010002b7882 */ /* 0x000fe20000000000 */
[----:B------:R-:W-:Y:S01]  /*1520*/  UMOV UR4, UR6 ;  /* 0x0000000600047c82 */ /* 0x000fe20008000000 */
[----:B------:R-:W-:Y:S01]  /*1530*/  UMOV UR5, URZ ;  /* 0x000000ff00057c82 */ /* 0x000fe20008000000 */
[----:B------:R0:W-:Y:S01]  /*1540*/  UTCHMMA gdesc[UR8], gdesc[UR16], tmem[UR13], tmem[UR38], idesc[UR39], !UPT ;  /* 0x00ff2610080075ea */ /* 0x0001e2000f80000d */
[----:B------:R-:W-:Y:S01]  /*1550*/  UMOV UR44, 0x0 ;  /* 0x00000000002c7882 */ /* 0x000fe20000000000 */
[----:B------:R-:W-:Y:S01]  /*1560*/  UMOV UR45, 0x4108010 ;  /* 0x04108010002d7882 */ /* 0x000fe20000000000 */
[----:B------:R0:W-:Y:S01]  /*1570*/  UTCHMMA gdesc[UR34], gdesc[UR36], tmem[UR13], tmem[UR40], idesc[UR41], UPT ;  /* 0x00ff2824220075ea */ /* 0x0001e2000b80000d */
[----:B------:R-:W-:Y:S01]  /*1580*/  UMOV UR4, UR4 ;  /* 0x0000000400047c82 */ /* 0x000fe20008000000 */
[----:B------:R0:W-:Y:S01]  /*1590*/  UTCHMMA gdesc[UR24], gdesc[UR26], tmem[UR13], tmem[UR42], idesc[UR43], UPT ;  /* 0x00ff2a1a180075ea */ /* 0x0001e2000b80000d */
[----:B------:R0:W-:Y:S01]  /*15a0*/  UTCHMMA gdesc[UR28], gdesc[UR32], tmem[UR13], tmem[UR44], idesc[UR45], UPT ;  /* 0x00ff2c201c0075ea */ /* 0x0001e2000b80000d */
[----:B------:R0:W-:Y:S01]  /*15b0*/  UTCBAR [UR4], URZ ;  /* 0x000000ff040073e9 */ /* 0x0001e200080000ff */
[----:B------:R-:W-:Y:S01]  /*15c0*/  NOP ;  /* 0x0000000000007918 */ /* 0x000fe20000000000 */
.L_x_6:
[----:B------:R-:W-:Y:S05]  /*15d0*/  @!P3 BRA `(.L_x_7) ;  /* 0x000000000008b947 */ /* 0x000fea0003800000 */
[----:B------:R-:W1:Y:S02]  /*15e0*/  SYNCS.PHASECHK.TRANS64.TRYWAIT P0, [UR11+0x4000], RZ ;  /* 0x004000ffff0075a7 */ /* 0x000e64000800110b */
[----:B-1----:R-:W-:Y:S05]  /*15f0*/  @!P0 BRA `(.L_x_8) ;  /* 0x0000003800fc8947 */ /* 0x002fea0003800000 */
.L_x_7:
[----:B------:R-:W-:Y:S01]  /*1600*/  BAR.SYNC.DEFER_BLOCKING 0x0 ;  /* 0x0000000000007b1d */ /* 0x000fe20000010000 */
[----:B------:R-:W-:Y:S02]  /*1610*/  LOP3.LUT R29, R0, 0xff, RZ, 0xc0, !PT ;  /* 0x000000ff001d7812 */ /* 0x000fe400078ec0ff */
[----:B------:R-:W-:Y:S02]  /*1620*/  PRMT R97, RZ, 0x7610, R97 ;  /* 0x00007610ff617816 */ /* 0x000fe40000000061 */
[----:B------:R-:W-:Y:S01]  /*1630*/  PRMT R99, RZ, 0x7610, R99 ;  /* 0x00007610ff637816 */ /* 0x000fe20000000063 */
[----:B0-----:R-:W0:Y:S02]  /*1640*/  LDCU UR17, c[0x0][0x3a8] ;  /* 0x00007500ff1177ac */ /* 0x001e240008000800 */
[----:B------:R-:W1:Y:S01]  /*1650*/  LDC.64 R84, c[0x0][0x390] ;  /* 0x0000e400ff547b82 */ /* 0x000e620000000a00 */
[----:B------:R-:W-:Y:S01]  /*1660*/  LDTM.16dp32bit_t0_t15.x16 R4, tmem[UR14+0x100000] ;  /* 0x1000000e000479ee */ /* 0x000fe20008a00000 */
[----:B------:R-:W0:Y:S01]  /*1670*/  LDTM.16dp32bit_t16_t31.x16 R4, tmem[UR14+0x100010] ;  /* 0x1000100e000479ee */ /* 0x000e220008a20000 */
[----:B------:R-:W-:Y:S01]  /*1680*/  PRMT R101, RZ, 0x7610, R101 ;  /* 0x00007610ff657816 */ /* 0x000fe20000000065 */
[----:B------:R-:W2:Y:S01]  /*1690*/  LDCU.64 UR8, c[0x0][0x3d0] ;  /* 0x00007a00ff0877ac */ /* 0x000ea20008000a00 */
[----:B------:R-:W-:-:S02]  /*16a0*/  PRMT R103, RZ, 0x7610, R103 ;  /* 0x00007610ff677816 */ /* 0x000fc40000000067 */
[----:B------:R-:W-:Y:S01]  /*16b0*/  PRMT R105, RZ, 0x7610, R105 ;  /* 0x00007610ff697816 */ /* 0x000fe20000000069 */
[----:B------:R-:W3:Y:S01]  /*16c0*/  LDC R83, c[0x0][0x3d8] ;  /* 0x0000f600ff537b82 */ /* 0x000ee20000000800 */
[----:B------:R-:W-:Y:S02]  /*16d0*/  PRMT R98, RZ, 0x7610, R98 ;  /* 0x00007610ff627816 */ /* 0x000fe40000000062 */
[----:B------:R-:W-:Y:S02]  /*16e0*/  PRMT R100, RZ, 0x7610, R100 ;  /* 0x00007610ff647816 */ /* 0x000fe40000000064 */
[----:B------:R-:W-:Y:S02]  /*16f0*/  PRMT R102, RZ, 0x7610, R102 ;  /* 0x00007610ff667816 */ /* 0x000fe40000000066 */
[----:B------:R-:W-:Y:S01]  /*1700*/  PRMT R104, RZ, 0x7610, R104 ;  /* 0x00007610ff687816 */ /* 0x000fe20000000068 */
[----:B------:R-:W4:Y:S01]  /*1710*/  @!P2 SYNCS.CCTL.IV [UR11+0x4000] ;  /* 0x00400000ff00a9b1 */ /* 0x000f22000800000b */
[----:B------:R-:W-:Y:S01]  /*1720*/  NOP ;  /* 0x0000000000007918 */ /* 0x000fe20000000000 */
[----:B------:R-:W-:Y:S01]  /*1730*/  PRMT R106, RZ, 0x7610, R106 ;  /* 0x00007610ff6a7816 */ /* 0x000fe2000000006a */
[----:B--2---:R-:W-:Y:S01]  /*1740*/  UIMAD UR8, UR10, UR8, URZ ;  /* 0x000000080a0872a4 */ /* 0x004fe2000f8e02ff */
[----:B0-----:R-:W-:Y:S01]  /*1750*/  FMUL R22, R4, UR17 ;  /* 0x0000001104167c20 */ /* 0x001fe20008400000 */
[----:B------:R-:W-:Y:S01]  /*1760*/  FMUL R23, R5, UR17 ;  /* 0x0000001105177c20 */ /* 0x000fe20008400000 */
[----:B------:R-:W-:Y:S01]  /*1770*/  FMUL R24, R6, UR17 ;  /* 0x0000001106187c20 */ /* 0x000fe20008400000 */
[----:B------:R-:W-:Y:S01]  /*1780*/  FMUL R25, R7, UR17 ;  /* 0x0000001107197c20 */ /* 0x000fe20008400000 */
[----:B------:R-:W-:Y:S01]  /*1790*/  FMUL R26, R8, UR17 ;  /* 0x00000011081a7c20 */ /* 0x000fe20008400000 */
[----:B------:R-:W-:-:S02]  /*17a0*/  USHF.L.U32 UR16, UR8, 0x1, URZ ;  /* 0x0000000108107899 */ /* 0x000fc400080006ff */
[----:B------:R-:W-:Y:S01]  /*17b0*/  FMNMX3 R24, R22, R23, R24, !PT ;  /* 0x0000001716187276 */ /* 0x000fe20007800018 */
[----:B------:R-:W-:Y:S01]  /*17c0*/  FMUL R22, R9, UR17 ;  /* 0x0000001109167c20 */ /* 0x000fe20008400000 */
[----:B------:R-:W-:Y:S01]  /*17d0*/  FMUL R23, R10, UR17 ;  /* 0x000000110a177c20 */ /* 0x000fe20008400000 */
[----:B---3--:R-:W-:Y:S01]  /*17e0*/  IMAD R20, R20, R83, RZ ;  /* 0x0000005314147224 */ /* 0x008fe200078e02ff */
[----:B------:R-:W-:Y:S01]  /*17f0*/  FMNMX3 R26, R24, R25, R26, !PT ;  /* 0x00000019181a7276 */ /* 0x000fe2000780001a */
[----:B------:R-:W-:Y:S01]  /*1800*/  FMUL R24, R11, UR17 ;  /* 0x000000110b187c20 */ /* 0x000fe20008400000 */
[----:B------:R-:W-:Y:S01]  /*1810*/  FMUL R25, R12, UR17 ;  /* 0x000000110c197c20 */ /* 0x000fe20008400000 */
[----:B------:R-:W-:Y:S01]  /*1820*/  UIMAD.WIDE UR4, UR8, 0x2, URZ ;  /* 0x00000002080478a5 */ /* 0x000fe2000f8e02ff */
[----:B------:R-:W-:Y:S01]  /*1830*/  FMNMX3 R26, R26, R22, R23, !PT ;  /* 0x000000161a1a7276 */ /* 0x000fe20007800017 */
[----:B------:R-:W-:Y:S01]  /*1840*/  FMUL R22, R13, UR17 ;  /* 0x000000110d167c20 */ /* 0x000fe20008400000 */
[----:B------:R-:W-:-:S02]  /*1850*/  FMUL R23, R14, UR17 ;  /* 0x000000110e177c20 */ /* 0x000fc40008400000 */
[----:B------:R-:W-:Y:S01]  /*1860*/  FMNMX3 R26, R26, R24, R25, !PT ;  /* 0x000000181a1a7276 */ /* 0x000fe20007800019 */
[----:B------:R-:W-:Y:S01]  /*1870*/  FMUL R24, R15, UR17 ;  /* 0x000000110f187c20 */ /* 0x000fe20008400000 */
[----:B------:R-:W-:Y:S02]  /*1880*/  FMUL R25, R16, UR17 ;  /* 0x0000001110197c20 */ /* 0x000fe40008400000 */
[----:B------:R-:W-:Y:S01]  /*1890*/  FMNMX3 R26, R26, R22, R23, !PT ;  /* 0x000000161a1a7276 */ /* 0x000fe20007800017 */
[----:B------:R-:W-:Y:S01]  /*18a0*/  FMUL R22, R17, UR17 ;  /* 0x0000001111167c20 */ /* 0x000fe20008400000 */
[----:B------:R-:W-:Y:S02]  /*18b0*/  FMUL R23, R18, UR17 ;  /* 0x0000001112177c20 */ /* 0x000fe40008400000 */
[----:B------:R-:W-:Y:S01]  /*18c0*/  FMNMX3 R25, R26, R24, R25, !PT ;  /* 0x000000181a197276 */ /* 0x000fe20007800019 */
[----:B------:R-:W-:-:S03]  /*18d0*/  FMUL R24, R19, UR17 ;  /* 0x0000001113187c20 */ /* 0x000fc60008400000 */
[----:B------:R-:W-:Y:S01]  /*18e0*/  FMNMX3 R23, R25, R22, R23, !PT ;  /* 0x0000001619177276 */ /* 0x000fe20007800017 */
[----:B------:R-:W-:Y:S01]  /*18f0*/  IMAD R22, R3, UR9, RZ ;  /* 0x0000000903167c24 */ /* 0x000fe2000f8e02ff */
[----:B------:R-:W-:Y:S02]  /*1900*/  LOP3.LUT R3, R0, 0x1f, RZ, 0xc0, !PT ;  /* 0x0000001f00037812 */ /* 0x000fe400078ec0ff */
[----:B------:R-:W-:Y:S01]  /*1910*/  FMNMX R24, R24, R23, !PT ;  /* 0x0000001718187209 */ /* 0x000fe20007800000 */
[C---:B------:R-:W-:Y:S01]  /*1920*/  IMAD.SHL.U32 R23, R22.reuse, 0x2, RZ ;  /* 0x0000000216177824 */ /* 0x040fe200078e00ff */
[----:B------:R-:W-:Y:S01]  /*1930*/  ISETP.GE.U32.AND P5, PT, R3, 0x10, PT ;  /* 0x000000100300780c */ /* 0x000fe20003fa6070 */
[----:B------:R-:W-:Y:S01]  /*1940*/  IMAD.HI R22, R22, 0x2, RZ ;  /* 0x0000000216167827 */ /* 0x000fe200078e02ff */
[----:B------:R-:W-:Y:S01]  /*1950*/  LEA R3, R83, R20, 0x2 ;  /* 0x0000001453037211 */ /* 0x000fe200078e10ff */
[----:B------:R-:W0:Y:S01]  /*1960*/  SHFL.BFLY PT, R25, R24, 0x10, 0x1f ;  /* 0x0e001f0018197f89 */ /* 0x000e2200000e0000 */
[----:B-1----:R-:W-:-:S02]  /*1970*/  IADD3 R84, P0, P6, R23, UR16, R84 ;  /* 0x0000001017547c10 */ /* 0x002fc4000fe1e054 */
[----:B------:R-:W-:Y:S01]  /*1980*/  LOP3.LUT R23, R21, 0x1e, RZ, 0xc0, !PT ;  /* 0x0000001e15177812 */ /* 0x000fe200078ec0ff */
[----:B------:R-:W-:Y:S01]  /*1990*/  IMAD R21, R83, 0x4, R3 ;  /* 0x0000000453157824 */ /* 0x000fe200078e0203 */
[----:B------:R-:W-:Y:S02]  /*19a0*/  IADD3.X R96, PT, PT, R22, UR5, R85, P0, P6 ;  /* 0x0000000516607c10 */ /* 0x000fe400087ec455 */
[----:B------:R-:W-:Y:S02]  /*19b0*/  LOP3.LUT R82, R23, 0x60, R0, 0xf8, !PT ;  /* 0x0000006017527812 */ /* 0x000fe400078ef800 */
[C---:B------:R-:W-:Y:S02]  /*19c0*/  LEA R54, P6, R20.reuse, R84, 0x1 ;  /* 0x0000005414367211 */ /* 0x040fe400078c08ff */
[----:B------:R-:W-:Y:S02]  /*19d0*/  LEA.HI R26, R29, R82, RZ, 0x19 ;  /* 0x000000521d1a7211 */ /* 0x000fe400078fc8ff */
[----:B------:R-:W-:Y:S01]  /*19e0*/  LEA.HI.X.SX32 R55, R20, R96, 0x1, P6 ;  /* 0x0000006014377211 */ /* 0x000fe200030f0eff */
[----:B------:R-:W-:Y:S01]  /*19f0*/  IMAD R20, R83, 0x4, R21 ;  /* 0x0000000453147824 */ /* 0x000fe200078e0215 */
[----:B------:R-:W-:-:S02]  /*1a00*/  LEA R26, R26, UR11, 0x2 ;  /* 0x0000000b1a1a7c11 */ /* 0x000fc4000f8e10ff */
[-C--:B------:R-:W-:Y:S02]  /*1a10*/  LEA R52, P0, R3, R84.reuse, 0x1 ;  /* 0x0000005403347211 */ /* 0x080fe400078008ff */
[----:B------:R-:W-:Y:S02]  /*1a20*/  LEA R50, P6, R21, R84, 0x1 ;  /* 0x0000005415327211 */ /* 0x000fe400078c08ff */
[-C--:B------:R-:W-:Y:S02]  /*1a30*/  LEA.HI.X.SX32 R53, R3, R96.reuse, 0x1, P0 ;  /* 0x0000006003357211 */ /* 0x080fe400000f0eff */
[----:B------:R-:W-:Y:S02]  /*1a40*/  LEA.HI.X.SX32 R51, R21, R96, 0x1, P6 ;  /* 0x0000006015337211 */ /* 0x000fe400030f0eff */
[----:B0-----:R-:W-:Y:S02]  /*1a50*/  FMNMX R25, R24, R25, !PT ;  /* 0x0000001918197209 */ /* 0x001fe40007800000 */
[----:B------:R-:W-:-:S02]  /*1a60*/  LEA R48, P0, R20, R84, 0x1 ;  /* 0x0000005414307211 */ /* 0x000fc400078008ff */
[----:B------:R-:W-:Y:S01]  /*1a70*/  LEA R21, R83, R20, 0x2 ;  /* 0x0000001453157211 */ /* 0x000fe200078e10ff */
[----:B----4-:R-:W-:Y:S01]  /*1a80*/  @!P5 STS [R26+0x2000], R25 ;  /* 0x002000191a00d388 */ /* 0x010fe20000000800 */
[----:B------:R-:W-:Y:S01]  /*1a90*/  BAR.SYNC.DEFER_BLOCKING 0x0 ;  /* 0x0000000000007b1d */ /* 0x000fe20000010000 */
[----:B------:R-:W-:Y:S02]  /*1aa0*/  ISETP.GE.U32.AND P6, PT, R29, 0x80, PT ;  /* 0x000000801d00780c */ /* 0x000fe40003fc6070 */
[----:B------:R-:W-:Y:S01]  /*1ab0*/  LEA.HI.X.SX32 R49, R20, R96, 0x1, P0 ;  /* 0x0000006014317211 */ /* 0x000fe200000f0eff */
[----:B------:R-:W-:Y:S01]  /*1ac0*/  IMAD R20, R83, 0x4, R21 ;  /* 0x0000000453147824 */ /* 0x000fe200078e0215 */
[----:B------:R-:W-:Y:S02]  /*1ad0*/  LEA R46, P0, R21, R84, 0x1 ;  /* 0x00000054152e7211 */ /* 0x000fe400078008ff */
[----:B------:R-:W-:Y:S02]  /*1ae0*/  LEA R3, R29, UR11, 0x2 ;  /* 0x0000000b1d037c11 */ /* 0x000fe4000f8e10ff */
[----:B------:R-:W-:Y:S01]  /*1af0*/  LEA.HI.X.SX32 R47, R21, R96, 0x1, P0 ;  /* 0x00000060152f7211 */ /* 0x000fe200000f0eff */
[----:B------:R-:W-:Y:S01]  /*1b00*/  IMAD R21, R83, 0x4, R20 ;  /* 0x0000000453157824 */ /* 0x000fe200078e0214 */
[----:B------:R-:W-:-:S02]  /*1b10*/  LEA R44, P0, R20, R84, 0x1 ;  /* 0x00000054142c7211 */ /* 0x000fc400078008ff */
[----:B------:R-:W-:Y:S02]  /*1b20*/  PRMT R85, RZ, 0x7610, R85 ;  /* 0x00007610ff557816 */ /* 0x000fe40000000055 */
[----:B------:R-:W-:Y:S02]  /*1b30*/  LEA.HI.X.SX32 R45, R20, R96, 0x1, P0 ;  /* 0x00000060142d7211 */ /* 0x000fe400000f0eff */
[----:B------:R-:W-:Y:S02]  /*1b40*/  LEA R42, P0, R21, R84, 0x1 ;  /* 0x00000054152a7211 */ /* 0x000fe400078008ff */
[----:B------:R-:W-:Y:S02]  /*1b50*/  LEA R20, R83, R21, 0x2 ;  /* 0x0000001553147211 */ /* 0x000fe400078e10ff */
[----:B------:R-:W-:Y:S02]  /*1b60*/  LEA.HI.X.SX32 R43, R21, R96, 0x1, P0 ;  /* 0x00000060152b7211 */ /* 0x000fe400000f0eff */
[----:B------:R-:W-:Y:S01]  /*1b70*/  LEA R40, P0, R20, R84, 0x1 ;  /* 0x0000005414287211 */ /* 0x000fe200078008ff */
[----:B------:R-:W0:Y:S01]  /*1b80*/  @!P6 LDS R68, [R3+0x2000] ;  /* 0x002000000344e984 */ /* 0x000e220000000800 */
[----:B------:R-:W-:-:S02]  /*1b90*/  IMAD R21, R83, 0x4, R20 ;  /* 0x0000000453157824 */ /* 0x000fc400078e0214 */
[----:B------:R-:W-:Y:S02]  /*1ba0*/  LEA.HI.X.SX32 R41, R20, R96, 0x1, P0 ;  /* 0x0000006014297211 */ /* 0x000fe400000f0eff */
[----:B------:R-:W-:Y:S01]  /*1bb0*/  IMAD R20, R83, 0x4, R21 ;  /* 0x0000000453147824 */ /* 0x000fe200078e0215 */
[----:B------:R-:W-:-:S04]  /*1bc0*/  LEA R38, P0, R21, R84, 0x1 ;  /* 0x0000005415267211 */ /* 0x000fc800078008ff */
[----:B------:R-:W-:Y:S02]  /*1bd0*/  LEA.HI.X.SX32 R39, R21, R96, 0x1, P0 ;  /* 0x0000006015277211 */ /* 0x000fe400000f0eff */
[C---:B------:R-:W-:Y:S02]  /*1be0*/  LEA R36, P0, R20.reuse, R84, 0x1 ;  /* 0x0000005414247211 */ /* 0x040fe400078008ff */
[----:B------:R-:W-:Y:S02]  /*1bf0*/  LEA R21, R83, R20, 0x2 ;  /* 0x0000001453157211 */ /* 0x000fe400078e10ff */
[----:B------:R-:W-:Y:S02]  /*1c00*/  LEA.HI.X.SX32 R37, R20, R96, 0x1, P0 ;  /* 0x0000006014257211 */ /* 0x000fe400000f0eff */
[----:B------:R-:W-:Y:S01]  /*1c10*/  LEA R34, P0, R21, R84, 0x1 ;  /* 0x0000005415227211 */ /* 0x000fe200078008ff */
[----:B------:R-:W-:-:S03]  /*1c20*/  IMAD R20, R83, 0x4, R21 ;  /* 0x0000000453147824 */ /* 0x000fc600078e0215 */
[----:B------:R-:W-:Y:S01]  /*1c30*/  LEA.HI.X.SX32 R35, R21, R96, 0x1, P0 ;  /* 0x0000006015237211 */ /* 0x000fe200000f0eff */
[----:B------:R-:W-:Y:S01]  /*1c40*/  IMAD R21, R83, 0x4, R20 ;  /* 0x0000000453157824 */ /* 0x000fe200078e0214 */
[----:B------:R-:W-:-:S04]  /*1c50*/  LEA R32, P0, R20, R84, 0x1 ;  /* 0x0000005414207211 */ /* 0x000fc800078008ff */
[----:B------:R-:W-:Y:S02]  /*1c60*/  LEA.HI.X.SX32 R33, R20, R96, 0x1, P0 ;  /* 0x0000006014217211 */ /* 0x000fe400000f0eff */
[----:B------:R-:W-:Y:S02]  /*1c70*/  LEA R30, P0, R21, R84, 0x1 ;  /* 0x00000054151e7211 */ /* 0x000fe400078008ff */
[----:B------:R-:W-:Y:S02]  /*1c80*/  LEA R22, R83, R21, 0x2 ;  /* 0x0000001553167211 */ /* 0x000fe400078e10ff */
[----:B------:R-:W-:Y:S02]  /*1c90*/  LEA.HI.X.SX32 R31, R21, R96, 0x1, P0 ;  /* 0x00000060151f7211 */ /* 0x000fe400000f0eff */
[C---:B------:R-:W-:Y:S01]  /*1ca0*/  LEA R20, P0, R22.reuse, R84, 0x1 ;  /* 0x0000005416147211 */ /* 0x040fe200078008ff */
[C---:B------:R-:W-:Y:S01]  /*1cb0*/  IMAD R23, R83.reuse, 0x4, R22 ;  /* 0x0000000453177824 */ /* 0x040fe200078e0216 */
[----:B0-----:R-:W0:Y:S02]  /*1cc0*/  SHFL.BFLY PT, R81, R68, 0x1, 0x1f ;  /* 0x0c201f0044517f89 */ /* 0x001e2400000e0000 */
[----:B------:R-:W-:Y:S01]  /*1cd0*/  LEA.HI.X.SX32 R21, R22, R96, 0x1, P0 ;  /* 0x0000006016157211 */ /* 0x000fe200000f0eff */
[----:B------:R-:W-:Y:S01]  /*1ce0*/  IMAD R25, R83, 0x4, R23 ;  /* 0x0000000453197824 */ /* 0x000fe200078e0217 */
[----:B------:R-:W-:-:S04]  /*1cf0*/  LEA R22, P0, R23, R84, 0x1 ;  /* 0x0000005417167211 */ /* 0x000fc800078008ff */
[----:B------:R-:W-:Y:S02]  /*1d00*/  LEA.HI.X.SX32 R23, R23, R96, 0x1, P0 ;  /* 0x0000006017177211 */ /* 0x000fe400000f0eff */
[----:B------:R-:W-:-:S04]  /*1d10*/  LEA R24, P0, R25, R84, 0x1 ;  /* 0x0000005419187211 */ /* 0x000fc800078008ff */
[----:B------:R-:W-:Y:S02]  /*1d20*/  LEA.HI.X.SX32 R25, R25, R96, 0x1, P0 ;  /* 0x0000006019197211 */ /* 0x000fe400000f0eff */
[----:B------:R-:W-:Y:S02]  /*1d30*/  LOP3.LUT P0, RZ, R0, 0x1, RZ, 0xc0, !PT ;  /* 0x0000000100ff7812 */ /* 0x000fe4000780c0ff */
[----:B------:R-:W-:Y:S02]  /*1d40*/  PRMT R96, RZ, 0x7610, R96 ;  /* 0x00007610ff607816 */ /* 0x000fe40000000060 */
[----:B------:R-:W-:Y:S02]  /*1d50*/  ISETP.LT.U32.AND P0, PT, R29, 0x80, !P0 ;  /* 0x000000801d00780c */ /* 0x000fe40004701070 */
[----:B------:R-:W-:Y:S02]  /*1d60*/  LEA R29, R82, UR11, 0x2 ;  /* 0x0000000b521d7c11 */ /* 0x000fe4000f8e10ff */
[----:B0-----:R-:W-:-:S09]  /*1d70*/  FMNMX R84, R68, R81, !PT ;  /* 0x0000005144547209 */ /* 0x001fd20007800000 */
[----:B------:R-:W-:Y:S01]  /*1d80*/  @P0 STS [R3+0x2000], R84 ;  /* 0x0020005403000388 */ /* 0x000fe20000000800 */
[----:B------:R-:W-:Y:S06]  /*1d90*/  BAR.SYNC.DEFER_BLOCKING 0x0 ;  /* 0x0000000000007b1d */ /* 0x000fec0000010000 */
[----:B------:R-:W0:Y:S02]  /*1da0*/  LDS R68, [R29+0x2000] ;  /* 0x002000001d447984 */ /* 0x000e240000000800 */
[----:B0-----:R-:W-:-:S05]  /*1db0*/  FMNMX R68, R68, -INF , !PT ;  /* 0xff80000044447809 */ /* 0x001fca0007800000 */
[--C-:B------:R-:W-:Y:S01]  /*1dc0*/  FFMA R4, R4, UR17, -R68.reuse ;  /* 0x0000001104047c23 */ /* 0x100fe20008000844 */
[--C-:B------:R-:W-:Y:S01]  /*1dd0*/  FFMA R5, R5, UR17, -R68.reuse ;  /* 0x0000001105057c23 */ /* 0x100fe20008000844 */
[--C-:B------:R-:W-:Y:S01]  /*1de0*/  FFMA R6, R6, UR17, -R68.reuse ;  /* 0x0000001106067c23 */ /* 0x100fe20008000844 */
[--C-:B------:R-:W-:Y:S01]  /*1df0*/  FFMA R7, R7, UR17, -R68.reuse ;  /* 0x0000001107077c23 */ /* 0x100fe20008000844 */
[----:B------:R-:W-:Y:S01]  /*1e00*/  FMUL R4, R4, 1.4426950216293334961 ;  /* 0x3fb8aa3b04047820 */ /* 0x000fe20000400000 */
[----:B------:R-:W-:Y:S01]  /*1e10*/  FMUL R5, R5, 1.4426950216293334961 ;  /* 0x3fb8aa3b05057820 */ /* 0x000fe20000400000 */
[----:B------:R-:W-:Y:S01]  /*1e20*/  FMUL R6, R6, 1.4426950216293334961 ;  /* 0x3fb8aa3b06067820 */ /* 0x000fe20000400000 */
[----:B------:R-:W-:Y:S01]  /*1e30*/  FMUL R7, R7, 1.4426950216293334961 ;  /* 0x3fb8aa3b07077820 */ /* 0x000fe20000400000 */
[--C-:B------:R-:W-:Y:S01]  /*1e40*/  FFMA R8, R8, UR17, -R68.reuse ;  /* 0x0000001108087c23 */ /* 0x100fe20008000844 */
[--C-:B------:R-:W-:Y:S01]  /*1e50*/  FFMA R9, R9, UR17, -R68.reuse ;  /* 0x0000001109097c23 */ /* 0x100fe20008000844 */
[----:B------:R-:W-:Y:S01]  /*1e60*/  MUFU.EX2 R4, R4 ;  /* 0x0000000400047308 */ /* 0x000fe20000000800 */
[--C-:B------:R-:W-:Y:S01]  /*1e70*/  FFMA R10, R10, UR17, -R68.reuse ;  /* 0x000000110a0a7c23 */ /* 0x100fe20008000844 */
[----:B------:R-:W-:Y:S01]  /*1e80*/  FMUL R8, R8, 1.4426950216293334961 ;  /* 0x3fb8aa3b08087820 */ /* 0x000fe20000400000 */
[----:B------:R-:W-:Y:S01]  /*1e90*/  FMUL R9, R9, 1.4426950216293334961 ;  /* 0x3fb8aa3b09097820 */ /* 0x000fe20000400000 */
[--C-:B------:R-:W-:Y:S01]  /*1ea0*/  FFMA R11, R11, UR17, -R68.reuse ;  /* 0x000000110b0b7c23 */ /* 0x100fe20008000844 */
[----:B------:R-:W-:Y:S01]  /*1eb0*/  FMUL R10, R10, 1.4426950216293334961 ;  /* 0x3fb8aa3b0a0a7820 */ /* 0x000fe20000400000 */
[--C-:B------:R-:W-:Y:S01]  /*1ec0*/  FFMA R12, R12, UR17, -R68.reuse ;  /* 0x000000110c0c7c23 */ /* 0x100fe20008000844 */
[--C-:B------:R-:W-:Y:S01]  /*1ed0*/  FFMA R13, R13, UR17, -R68.reuse ;  /* 0x000000110d0d7c23 */ /* 0x100fe20008000844 */
[----:B------:R-:W0:Y:S01]  /*1ee0*/  MUFU.EX2 R5, R5 ;  /* 0x0000000500057308 */ /* 0x000e220000000800 */
[----:B------:R-:W-:Y:S01]  /*1ef0*/  FMUL R11, R11, 1.4426950216293334961 ;  /* 0x3fb8aa3b0b0b7820 */ /* 0x000fe20000400000 */
[----:B------:R-:W-:Y:S01]  /*1f00*/  FMUL R12, R12, 1.4426950216293334961 ;  /* 0x3fb8aa3b0c0c7820 */ /* 0x000fe20000400000 */
[----:B------:R-:W-:Y:S01]  /*1f10*/  FMUL R13, R13, 1.4426950216293334961 ;  /* 0x3fb8aa3b0d0d7820 */ /* 0x000fe20000400000 */
[--C-:B------:R-:W-:Y:S01]  /*1f20*/  FFMA R14, R14, UR17, -R68.reuse ;  /* 0x000000110e0e7c23 */ /* 0x100fe20008000844 */
[--C-:B------:R-:W-:Y:S01]  /*1f30*/  FFMA R15, R15, UR17, -R68.reuse ;  /* 0x000000110f0f7c23 */ /* 0x100fe20008000844 */
[--C-:B------:R-:W-:Y:S01]  /*1f40*/  FFMA R16, R16, UR17, -R68.reuse ;  /* 0x0000001110107c23 */ /* 0x100fe20008000844 */
[--C-:B------:R-:W-:Y:S01]  /*1f50*/  FFMA R17, R17, UR17, -R68.reuse ;  /* 0x0000001111117c23 */ /* 0x100fe20008000844 */
[----:B------:R-:W1:Y:S01]  /*1f60*/  MUFU.EX2 R6, R6 ;  /* 0x0000000600067308 */ /* 0x000e620000000800 */
[----:B------:R-:W-:Y:S01]  /*1f70*/  FMUL R14, R14, 1.4426950216293334961 ;  /* 0x3fb8aa3b0e0e7820 */ /* 0x000fe20000400000 */
[----:B------:R-:W-:Y:S01]  /*1f80*/  FMUL R15, R15, 1.4426950216293334961 ;  /* 0x3fb8aa3b0f0f7820 */ /* 0x000fe20000400000 */
[----:B------:R-:W-:Y:S01]  /*1f90*/  FMUL R16, R16, 1.4426950216293334961 ;  /* 0x3fb8aa3b10107820 */ /* 0x000fe20000400000 */
[----:B------:R-:W-:Y:S01]  /*1fa0*/  FMUL R17, R17, 1.4426950216293334961 ;  /* 0x3fb8aa3b11117820 */ /* 0x000fe20000400000 */
[--C-:B------:R-:W-:Y:S01]  /*1fb0*/  FFMA R18, R18, UR17, -R68.reuse ;  /* 0x0000001112127c23 */ /* 0x100fe20008000844 */
[----:B------:R-:W-:-:S02]  /*1fc0*/  FFMA R19, R19, UR17, -R68 ;  /* 0x0000001113137c23 */ /* 0x000fc40008000844 */
[----:B------:R-:W2:Y:S01]  /*1fd0*/  MUFU.EX2 R7, R7 ;  /* 0x0000000700077308 */ /* 0x000ea20000000800 */
[----:B0-----:R-:W-:Y:S01]  /*1fe0*/  FADD R81, R4, R5 ;  /* 0x0000000504517221 */ /* 0x001fe20000000000 */
[----:B------:R-:W-:Y:S01]  /*1ff0*/  FMUL R18, R18, 1.4426950216293334961 ;  /* 0x3fb8aa3b12127820 */ /* 0x000fe20000400000 */
[----:B------:R-:W-:-:S05]  /*2000*/  FMUL R19, R19, 1.4426950216293334961 ;  /* 0x3fb8aa3b13137820 */ /* 0x000fca0000400000 */
[----:B------:R-:W0:Y:S01]  /*2010*/  MUFU.EX2 R8, R8 ;  /* 0x0000000800087308 */ /* 0x000e220000000800 */
[----:B-1----:R-:W-:-:S07]  /*2020*/  FADD R82, R6, R81 ;  /* 0x0000005106527221 */ /* 0x002fce0000000000 */
[----:B------:R-:W1:Y:S01]  /*2030*/  MUFU.EX2 R9, R9 ;  /* 0x0000000900097308 */ /* 0x000e620000000800 */
[----:B--2---:R-:W-:-:S07]  /*2040*/  FADD R81, R7, R82 ;  /* 0x0000005207517221 */ /* 0x004fce0000000000 */
[----:B------:R-:W2:Y:S01]  /*2050*/  MUFU.EX2 R10, R10 ;  /* 0x0000000a000a7308 */ /* 0x000ea20000000800 */
[----:B0-----:R-:W-:-:S07]  /*2060*/  FADD R82, R8, R81 ;  /* 0x0000005108527221 */ /* 0x001fce0000000000 */
        /* <DEDUP_REMOVED lines=17> */
[----:B0-----:R-:W-:-:S04]  /*2180*/  FADD R81, R17, R82 ;  /* 0x0000005211517221 */ /* 0x001fc80000000000 */
[----:B-1----:R-:W-:-:S04]  /*2190*/  FADD R82, R18, R81 ;  /* 0x0000005112527221 */ /* 0x002fc80000000000 */
[----:B--2---:R-:W-:-:S05]  /*21a0*/  FADD R82, R19, R82 ;  /* 0x0000005213527221 */ /* 0x004fca0000000000 */
[----:B------:R-:W0:Y:S02]  /*21b0*/  SHFL.BFLY PT, R81, R82, 0x10, 0x1f ;  /* 0x0e001f0052517f89 */ /* 0x000e2400000e0000 */
[----:B0-----:R-:W-:Y:S01]  /*21c0*/  FADD R81, R82, R81 ;  /* 0x0000005152517221 */ /* 0x001fe20000000000 */
[----:B------:R-:W-:Y:S01]  /*21d0*/  BAR.SYNC.DEFER_BLOCKING 0x0 ;  /* 0x0000000000007b1d */ /* 0x000fe20000010000 */
[----:B------:R-:W-:-:S05]  /*21e0*/  PRMT R82, RZ, 0x7610, R82 ;  /* 0x00007610ff527816 */ /* 0x000fca0000000052 */
[----:B------:R0:W-:Y:S02]  /*21f0*/  @!P5 STS [R26+0x2000], R81 ;  /* 0x002000511a00d388 */ /* 0x0001e40000000800 */
[----:B------:R-:W-:Y:S01]  /*2200*/  BAR.SYNC.DEFER_BLOCKING 0x0 ;  /* 0x0000000000007b1d */ /* 0x000fe20000010000 */
[----:B0-----:R-:W-:-:S05]  /*2210*/  PRMT R81, RZ, 0x7610, R81 ;  /* 0x00007610ff517816 */ /* 0x001fca0000000051 */
[----:B------:R-:W0:Y:S04]  /*2220*/  @!P6 LDS R80, [R3+0x2000] ;  /* 0x002000000350e984 */ /* 0x000e280000000800 */
[----:B0-----:R-:W0:Y:S02]  /*2230*/  SHFL.BFLY PT, R83, R80, 0x1, 0x1f ;  /* 0x0c201f0050537f89 */ /* 0x001e2400000e0000 */
[--C-:B0-----:R-:W-:Y:S01]  /*2240*/  FADD R84, R80, R83.reuse ;  /* 0x0000005350547221 */ /* 0x101fe20000000000 */
[----:B------:R-:W-:-:S04]  /*2250*/  PRMT R83, RZ, 0x7610, R83 ;  /* 0x00007610ff537816 */ /* 0x000fc80000000053 */
[----:B------:R0:W-:Y:S01]  /*2260*/  @P0 STS [R3+0x2000], R84 ;  /* 0x0020005403000388 */ /* 0x0001e20000000800 */
[----:B------:R-:W-:Y:S01]  /*2270*/  BAR.SYNC.DEFER_BLOCKING 0x0 ;  /* 0x0000000000007b1d */ /* 0x000fe20000010000 */
[----:B0-----:R-:W-:-:S05]  /*2280*/  PRMT R84, RZ, 0x7610, R84 ;  /* 0x00007610ff547816 */ /* 0x001fca0000000054 */
[----:B------:R-:W2:Y:S04]  /*2290*/  @P3 LDG.E.U16 R83, desc[UR30][R54.64] ;  /* 0x0000001e36533981 */ /* 0x000ea8000c1e1500 */
[----:B------:R-:W3:Y:S04]  /*22a0*/  @P3 LDG.E.U16 R85, desc[UR30][R50.64] ;  /* 0x0000001e32553981 */ /* 0x000ee8000c1e1500 */
[----:B------:R-:W4:Y:S04]  /*22b0*/  @P3 LDG.E.U16 R97, desc[UR30][R46.64] ;  /* 0x0000001e2e613981 */ /* 0x000f28000c1e1500 */
[----:B------:R-:W5:Y:S04]  /*22c0*/  @P3 LDG.E.U16 R81, desc[UR30][R42.64] ;  /* 0x0000001e2a513981 */ /* 0x000f68000c1e1500 */
        /* <DEDUP_REMOVED lines=11> */
[----:B------:R-:W5:Y:S01]  /*2380*/  @P3 LDG.E.U16 R106, desc[UR30][R24.64] ;  /* 0x0000001e186a3981 */ /* 0x000f62000c1e1500 */
[----:B------:R-:W-:Y:S01]  /*2390*/  UIADD3 UR20, UPT, UPT, UR12, 0x40, URZ ;  /* 0x000000400c147890 */ /* 0x000fe2000fffe0ff */
[----:B------:R-:W-:Y:S01]  /*23a0*/  F2FP.F16.F32.PACK_AB R4, R5, R4 ;  /* 0x000000040504723e */ /* 0x000fe200000000ff */
[----:B------:R-:W-:Y:S01]  /*23b0*/  UIADD3 UR21, UPT, UPT, UR21, -0x40, URZ ;  /* 0xffffffc015157890 */ /* 0x000fe2000fffe0ff */
[----:B------:R-:W0:Y:S01]  /*23c0*/  LDS R80, [R29+0x2000] ;  /* 0x002000001d507984 */ /* 0x000e220000000800 */
[----:B------:R-:W-:Y:S01]  /*23d0*/  F2FP.F16.F32.PACK_AB R5, R7, R6 ;  /* 0x000000060705723e */ /* 0x000fe200000000ff */
[----:B------:R-:W-:Y:S01]  /*23e0*/  UIADD3 UR7, UPT, UPT, UR7, UR20, URZ ;  /* 0x0000001407077290 */ /* 0x000fe2000fffe0ff */
[----:B------:R-:W-:Y:S01]  /*23f0*/  F2FP.F16.F32.PACK_AB R6, R9, R8 ;  /* 0x000000080906723e */ /* 0x000fe200000000ff */
[----:B------:R-:W-:Y:S01]  /*2400*/  BAR.SYNC.DEFER_BLOCKING 0x0 ;  /* 0x0000000000007b1d */ /* 0x000fe20000010000 */
[----:B------:R-:W-:Y:S01]  /*2410*/  F2FP.F16.F32.PACK_AB R8, R13, R12 ;  /* 0x0000000c0d08723e */ /* 0x000fe200000000ff */
[----:B------:R-:W-:Y:S01]  /*2420*/  FADD R12, -R68, -INF ;  /* 0xff800000440c7421 */ /* 0x000fe20000000100 */
[----:B------:R-:W-:Y:S01]  /*2430*/  ULEA UR22, UR22, UR7, 0x2 ;  /* 0x0000000716167291 */ /* 0x000fe2000f8e10ff */
[----:B------:R-:W-:-:S02]  /*2440*/  F2FP.F16.F32.PACK_AB R7, R11, R10 ;  /* 0x0000000a0b07723e */ /* 0x000fc400000000ff */
[----:B------:R-:W-:Y:S02]  /*2450*/  F2FP.F16.F32.PACK_AB R9, R15, R14 ;  /* 0x0000000e0f09723e */ /* 0x000fe400000000ff */
[----:B------:R-:W-:Y:S02]  /*2460*/  F2FP.F16.F32.PACK_AB R10, R17, R16 ;  /* 0x00000010110a723e */ /* 0x000fe400000000ff */
[----:B------:R-:W-:Y:S01]  /*2470*/  F2FP.F16.F32.PACK_AB R11, R19, R18 ;  /* 0x00000012130b723e */ /* 0x000fe200000000ff */
[----:B--2---:R-:W-:Y:S04]  /*2480*/  STS.U16 [R28+UR11+0x2000], R83 ;  /* 0x002000531c007988 */ /* 0x004fe8000800040b */
[----:B---3--:R-:W-:Y:S04]  /*2490*/  STS.U16 [R28+UR11+0x2400], R85 ;  /* 0x002400551c007988 */ /* 0x008fe8000800040b */
[----:B----4-:R-:W-:Y:S04]  /*24a0*/  STS.U16 [R28+UR11+0x2800], R97 ;  /* 0x002800611c007988 */ /* 0x010fe8000800040b */
[----:B-----5:R1:W-:Y:S04]  /*24b0*/  STS.U16 [R28+UR11+0x2c00], R81 ;  /* 0x002c00511c007988 */ /* 0x0203e8000800040b */
[----:B------:R2:W-:Y:S04]  /*24c0*/  STS.U16 [R28+UR11+0x3000], R99 ;  /* 0x003000631c007988 */ /* 0x0005e8000800040b */
[----:B------:R2:W-:Y:S01]  /*24d0*/  STS.U16 [R28+UR11+0x3400], R101 ;  /* 0x003400651c007988 */ /* 0x0005e2000800040b */
[----:B-1----:R-:W-:-:S03]  /*24e0*/  FMUL R81, R12, 1.4426950216293334961 ;  /* 0x3fb8aa3b0c517820 */ /* 0x002fc60000400000 */
        /* <DEDUP_REMOVED lines=10> */
[----:B0-----:R-:W-:Y:S05]  /*2590*/  @!P3 BRA `(.L_x_9) ;  /* 0x000000000008b947 */ /* 0x001fea0003800000 */
[----:B------:R0:W-:Y:S01]  /*25a0*/  STTM.16dp32bit_t0_t15.x8 tmem[UR22], R4 ;  /* 0x00000004000079ed */ /* 0x0001e20008980016 */
[----:B------:R0:W-:Y:S02]  /*25b0*/  STTM.16dp32bit_t16_t31.x8 tmem[UR22+0x8], R4 ;  /* 0x00000804000079ed */ /* 0x0001e400089a0016 */
.L_x_9:
[----:B------:R-:W1:Y:S02]  /*25c0*/  FENCE.VIEW.ASYNC.T ;  /* 0x00000000000073c6 */ /* 0x000e640000000200 */
[----:B-1----:R-:W-:Y:S06]  /*25d0*/  BAR.SYNC.DEFER_BLOCKING 0x0 ;  /* 0x0000000000007b1d */ /* 0x002fec0000010000 */
[----:B------:R-:W1:Y:S01]  /*25e0*/  MUFU.EX2 R81, R81 ;  /* 0x0000005100517308 */ /* 0x000e620000000800 */
[----:B0-----:R-:W0:Y:S01]  /*25f0*/  LDTM.16dp32bit_t0_t15.x16 R4, tmem[UR14] ;  /* 0x0000000e000479ee */ /* 0x001e220008a00000 */
[----:B------:R-:W3:Y:S01]  /*2600*/  LDTM.16dp32bit_t16_t31.x16 R4, tmem[UR14+0x10] ;  /* 0x0000100e000479ee */ /* 0x000ee20008a20000 */
[----:B------:R-:W-:Y:S01]  /*2610*/  NOP ;  /* 0x0000000000007918 */ /* 0x000fe20000000000 */
[----:B------:R-:W-:Y:S05]  /*2620*/  @!P3 BRA `(.L_x_10) ;  /* 0x000000000048b947 */ /* 0x000fea0003800000 */
[C---:B01-3--:R-:W-:Y:S01]  /*2630*/  FMUL R4, R81.reuse, R4 ;  /* 0x0000000451047220 */ /* 0x04bfe20000400000 */
[C---:B------:R-:W-:Y:S01]  /*2640*/  FMUL R5, R81.reuse, R5 ;  /* 0x0000000551057220 */ /* 0x040fe20000400000 */
        /* <DEDUP_REMOVED lines=13> */
[----:B------:R-:W-:-:S04]  /*2720*/  FMUL R19, R81, R19 ;  /* 0x0000001351137220 */ /* 0x000fc80000400000 */
[----:B------:R4:W-:Y:S01]  /*2730*/  STTM.16dp32bit_t0_t15.x16 tmem[UR14], R4 ;  /* 0x00000004000079ed */ /* 0x0009e20008a0000e */
[----:B------:R4:W-:Y:S02]  /*2740*/  STTM.16dp32bit_t16_t31.x16 tmem[UR14+0x10], R4 ;  /* 0x00001004000079ed */ /* 0x0009e40008a2000e */
.L_x_10:
[----:B---3--:R-:W3:Y:S02]  /*2750*/  FENCE.VIEW.ASYNC.T ;  /* 0x00000000000073c6 */ /* 0x008ee40000000200 */
[----:B---3--:R-:W-:Y:S01]  /*2760*/  BAR.SYNC.DEFER_BLOCKING 0x0 ;  /* 0x0000000000007b1d */ /* 0x008fe20000010000 */
[----:B------:R-:W-:Y:S01]  /*2770*/  UISETP.GE.AND UP1, UPT, UR21, 0x1, UPT ;  /* 0x000000011500788c */ /* 0x000fe2000bf26270 */
[----:B-1----:R-:W-:-:S04]  /*2780*/  FADD R80, R81, R80 ;  /* 0x0000005051507221 */ /* 0x002fc80000000000 */
[----:B------:R1:W-:Y:S06]  /*2790*/  MEMBAR.ALL.CTA ;  /* 0x0000000000007992 */ /* 0x0003ec0000008000 */
[----:B-1----:R-:W1:Y:S02]  /*27a0*/  FENCE.VIEW.ASYNC.S ;  /* 0x00000000000073c6 */ /* 0x002e640000000000 */
[----:B-1----:R-:W-:Y:S06]  /*27b0*/  BAR.SYNC.DEFER_BLOCKING 0x0 ;  /* 0x0000000000007b1d */ /* 0x002fec0000010000 */
[----:B------:R-:W-:Y:S05]  /*27c0*/  @!P4 BRA `(.L_x_11) ;  /* 0x00000000007cc947 */ /* 0x000fea0003800000 */
[----:B------:R-:W-:Y:S01]  /*27d0*/  UIADD3 UR5, UPT, UPT, UR11, 0x2000, URZ ;  /* 0x000020000b057890 */ /* 0x000fe2000fffe0ff */
[----:B------:R-:W-:Y:S01]  /*27e0*/  UMOV UR4, URZ ;  /* 0x000000ff00047c82 */ /* 0x000fe20008000000 */
[----:B------:R-:W-:Y:S02]  /*27f0*/  UIADD3 UR7, UPT, UPT, UR12, 0x48, URZ ;  /* 0x000000480c077890 */ /* 0x000fe4000fffe0ff */
[----:B------:R-:W-:Y:S02]  /*2800*/  USHF.R.U32.HI UR5, URZ, 0x4, UR5 ;  /* 0x00000004ff057899 */ /* 0x000fe40008011605 */
[----:B------:R-:W-:Y:S02]  /*2810*/  UIADD3 UR8, UPT, UPT, UR12, 0x50, URZ ;  /* 0x000000500c087890 */ /* 0x000fe4000fffe0ff */
[----:B------:R-:W-:Y:S02]  /*2820*/  USGXT.U32 UR16, UR5, 0xe ;  /* 0x0000000e0510789a */ /* 0x000fe40008000000 */
[----:B------:R-:W-:-:S02]  /*2830*/  UIADD3 UR19, UPT, UPT, UR12, 0x58, URZ ;  /* 0x000000580c137890 */ /* 0x000fc4000fffe0ff */
[----:B------:R-:W-:Y:S01]  /*2840*/  UIADD3 UR26, UP2, UPT, UR16, 0x2, URZ ;  /* 0x00000002101a7890 */ /* 0x000fe2000ff5e0ff */
[----:B------:R-:W-:Y:S01]  /*2850*/  UMOV UR24, 0x0 ;  /* 0x0000000000187882 */ /* 0x000fe20000000000 */
[----:B------:R-:W-:Y:S02]  /*2860*/  UMOV UR25, 0x4100010 ;  /* 0x0410001000197882 */ /* 0x000fe40000000000 */
[----:B------:R-:W-:Y:S02]  /*2870*/  UIADD3.X UR27, UPT, UPT, UR4, 0x40004040, URZ, UP2, !UPT ;  /* 0x40004040041b7890 */ /* 0x000fe400097fe4ff */
[----:B------:R-:W-:Y:S02]  /*2880*/  UIADD3 UR32, UP2, UPT, UR26, 0x2, URZ ;  /* 0x000000021a207890 */ /* 0x000fe4000ff5e0ff */
[----:B------:R-:W-:Y:S02]  /*2890*/  UIADD3 UR36, UP3, UPT, UR26, 0x4, URZ ;  /* 0x000000041a247890 */ /* 0x000fe4000ff7e0ff */
[----:B------:R-:W-:-:S02]  /*28a0*/  UIADD3.X UR33, UPT, UPT, UR27, URZ, URZ, UP2, !UPT ;  /* 0x000000ff1b217290 */ /* 0x000fc400097fe4ff */
[----:B------:R-:W-:Y:S01]  /*28b0*/  UIADD3.X UR37, UPT, UPT, UR27, URZ, URZ, UP3, !UPT ;  /* 0x000000ff1b257290 */ /* 0x000fe20009ffe4ff */
[----:B------:R-:W-:Y:S01]  /*28c0*/  UMOV UR17, 0x40004040 ;  /* 0x4000404000117882 */ /* 0x000fe20000000000 */
[----:B------:R-:W-:Y:S01]  /*28d0*/  UMOV UR28, 0x0 ;  /* 0x00000000001c7882 */ /* 0x000fe20000000000 */
[----:B------:R-:W-:Y:S01]  /*28e0*/  UMOV UR29, 0x4100010 ;  /* 0x04100010001d7882 */ /* 0x000fe20000000000 */
[----:B------:R-:W-:Y:S01]  /*28f0*/  UMOV UR34, 0x0 ;  /* 0x0000000000227882 */ /* 0x000fe20000000000 */
[----:B------:R-:W-:Y:S01]  /*2900*/  UMOV UR35, 0x4100010 ;  /* 0x0410001000237882 */ /* 0x000fe20000000000 */
[----:B------:R-:W-:Y:S01]  /*2910*/  UMOV UR4, UR15 ;  /* 0x0000000f00047c82 */ /* 0x000fe20008000000 */
[----:B------:R-:W-:Y:S01]  /*2920*/  UMOV UR5, URZ ;  /* 0x000000ff00057c82 */ /* 0x000fe20008000000 */
[----:B------:R1:W-:Y:S01]  /*2930*/  UTCHMMA tmem[UR20], gdesc[UR16], tmem[UR12], tmem[UR24], idesc[UR25], UPT ;  /* 0x00ff1810140079ea */ /* 0x0003e2000b80000c */
[----:B------:R-:W-:Y:S01]  /*2940*/  UMOV UR38, 0x0 ;  /* 0x0000000000267882 */ /* 0x000fe20000000000 */
[----:B------:R-:W-:Y:S01]  /*2950*/  UMOV UR39, 0x4100010 ;  /* 0x0410001000277882 */ /* 0x000fe20000000000 */
[----:B------:R1:W-:Y:S01]  /*2960*/  UTCHMMA tmem[UR7], gdesc[UR26], tmem[UR12], tmem[UR28], idesc[UR29], UPT ;  /* 0x00ff1c1a070079ea */ /* 0x0003e2000b80000c */
[----:B------:R-:W-:Y:S01]  /*2970*/  UMOV UR4, UR4 ;  /* 0x0000000400047c82 */ /* 0x000fe20008000000 */
[----:B------:R1:W-:Y:S01]  /*2980*/  UTCHMMA tmem[UR8], gdesc[UR32], tmem[UR12], tmem[UR34], idesc[UR35], UPT ;  /* 0x00ff2220080079ea */ /* 0x0003e2000b80000c */
[----:B------:R1:W-:Y:S01]  /*2990*/  UTCHMMA tmem[UR19], gdesc[UR36], tmem[UR12], tmem[UR38], idesc[UR39], UPT ;  /* 0x00ff2624130079ea */ /* 0x0003e2000b80000c */
[----:B------:R1:W-:Y:S01]  /*29a0*/  UTCBAR [UR4], URZ ;  /* 0x000000ff040073e9 */ /* 0x0003e200080000ff */
[----:B------:R-:W-:Y:S01]  /*29b0*/  NOP ;  /* 0x0000000000007918 */ /* 0x000fe20000000000 */
.L_x_11:
[----:B------:R-:W-:Y:S01]  /*29c0*/  FSEL R68, R68, -INF , P3 ;  /* 0xff80000044447808 */ /* 0x000fe20001800000 */
[----:B------:R-:W-:Y:S01]  /*29d0*/  UMOV UR5, URZ ;  /* 0x000000ff00057c82 */ /* 0x000fe20008000000 */
[----:B------:R-:W-:Y:S01]  /*29e0*/  FSEL R80, R80, 1, P3 ;  /* 0x3f80000050507808 */ /* 0x000fe20001800000 */
[----:B------:R-:W-:Y:S06]  /*29f0*/  BRA.U !UP1, `(.L_x_12) ;  /* 0x0000001509947547 */ /* 0x000fec000b800000 */
[----:B-1----:R-:W-:Y:S01]  /*2a00*/  USHF.R.U32.HI UR26, URZ, 0x4, UR6 ;  /* 0x00000004ff1a7899 */ /* 0x002fe20008011606 */
[----:B------:R-:W-:Y:S01]  /*2a10*/  SHF.L.U32 R69, R69, 0x6, RZ ;  /* 0x0000000645457819 */ /* 0x000fe200000006ff */
[----:B------:R-:W-:Y:S01]  /*2a20*/  UIADD3 UR7, UPT, UPT, UR11, 0x6000, URZ ;  /* 0x000060000b077890 */ /* 0x000fe2000fffe0ff */
[----:B------:R-:W-:Y:S01]  /*2a30*/  IMAD.MOV.U32 R97, RZ, RZ, R68 ;  /* 0x000000ffff617224 */ /* 0x000fe200078e0044 */
[----:B------:R-:W-:Y:S01]  /*2a40*/  USHF.R.U32.HI UR24, URZ, 0x4, UR11 ;  /* 0x00000004ff187899 */ /* 0x000fe2000801160b */
[----:B------:R-:W-:Y:S01]  /*2a50*/  IMAD.MOV.U32 R85, RZ, RZ, RZ ;  /* 0x000000ffff557224 */ /* 0x000fe200078e00ff */
[----:B------:R-:W-:Y:S01]  /*2a60*/  USGXT.U32 UR26, UR26, 0xe ;  /* 0x0000000e1a1a789a */ /* 0x000fe20008000000 */
[----:B------:R-:W-:Y:S01]  /*2a70*/  MOV R81, R69 ;  /* 0x0000004500517202 */ /* 0x000fe20000000f00 */
[----:B------:R-:W-:Y:S02]  /*2a80*/  USHF.R.U32.HI UR7, URZ, 0x4, UR7 ;  /* 0x00000004ff077899 */ /* 0x000fe40008011607 */
[----:B------:R-:W-:-:S02]  /*2a90*/  USGXT.U32 UR24, UR24, 0xe ;  /* 0x0000000e1818789a */ /* 0x000fc40008000000 */
[----:B------:R-:W-:Y:S02]  /*2aa0*/  UIADD3 UR16, UP2, UPT, UR26, 0x2, URZ ;  /* 0x000000021a107890 */ /* 0x000fe4000ff5e0ff */
[----:B------:R-:W-:Y:S01]  /*2ab0*/  USGXT.U32 UR28, UR7, 0xe ;  /* 0x0000000e071c789a */ /* 0x000fe20008000000 */
[----:B------:R-:W-:Y:S01]  /*2ac0*/  UMOV UR4, URZ ;  /* 0x000000ff00047c82 */ /* 0x000fe20008000000 */
[----:B------:R-:W-:Y:S02]  /*2ad0*/  UISETP.NE.U32.AND UP1, UPT, UR18, URZ, UPT ;  /* 0x000000ff1200728c */ /* 0x000fe4000bf25070 */
[----:B------:R-:W-:Y:S02]  /*2ae0*/  USHF.L.U32 UR23, UR9, 0x6, URZ ;  /* 0x0000000609177899 */ /* 0x000fe400080006ff */
[----:B------:R-:W-:Y:S02]  /*2af0*/  UIADD3 UR18, UP3, UPT, UR24, 0x80, URZ ;  /* 0x0000008018127890 */ /* 0x000fe4000ff7e0ff */
[----:B------:R-:W-:-:S02]  /*2b00*/  UIADD3.X UR17, UPT, UPT, UR4, 0x40004040, URZ, UP2, !UPT ;  /* 0x4000404004117890 */ /* 0x000fc400097fe4ff */
[----:B------:R-:W-:Y:S01]  /*2b10*/  UIADD3 UR40, UP2, UPT, UR28, 0x2, URZ ;  /* 0x000000021c287890 */ /* 0x000fe2000ff5e0ff */
[----:B------:R-:W-:Y:S01]  /*2b20*/  IMAD.U32 R83, RZ, RZ, UR23 ;  /* 0x00000017ff537e24 */ /* 0x000fe2000f8e00ff */
[----:B------:R-:W-:Y:S01]  /*2b30*/  UMOV UR6, URZ ;  /* 0x000000ff00067c82 */ /* 0x000fe20008000000 */
[----:B------:R-:W-:Y:S01]  /*2b40*/  UMOV UR5, URZ ;  /* 0x000000ff00057c82 */ /* 0x000fe20008000000 */
[----:B------:R-:W-:Y:S02]  /*2b50*/  UIADD3.X UR19, UPT, UPT, UR6, 0x40004040, URZ, UP3, !UPT ;  /* 0x4000404006137890 */ /* 0x000fe40009ffe4ff */
[----:B------:R-:W-:Y:S02]  /*2b60*/  UIADD3 UR42, UP3, UPT, UR18, 0x80, URZ ;  /* 0x00000080122a7890 */ /* 0x000fe4000ff7e0ff */
[----:B------:R-:W-:Y:S02]  /*2b70*/  UIADD3 UR38, UP4, UPT, UR18, 0x100, URZ ;  /* 0x0000010012267890 */ /* 0x000fe4000ff9e0ff */
[----:B------:R-:W-:Y:S01]  /*2b80*/  UIADD3.X UR41, UPT, UPT, UR5, 0x40004040, URZ, UP2, !UPT ;  /* 0x4000404005297890 */ /* 0x000fe200097fe4ff */
[----:B------:R-:W1:Y:S01]  /*2b90*/  LDCU UR37, c[0x0][0x3a8] ;  /* 0x00007500ff2577ac */ /* 0x000e620008000800 */
[----:B------:R-:W-:-:S02]  /*2ba0*/  UIADD3.X UR43, UPT, UPT, UR19, URZ, URZ, UP3, !UPT ;  /* 0x000000ff132b7290 */ /* 0x000fc40009ffe4ff */
[----:B------:R-:W-:Y:S02]  /*2bb0*/  UIADD3.X UR39, UPT, UPT, UR19, URZ, URZ, UP4, !UPT ;  /* 0x000000ff13277290 */ /* 0x000fe4000a7fe4ff */
[----:B------:R-:W-:Y:S02]  /*2bc0*/  UIADD3.64 UR44, UPT, UPT, UR16, 0x2, URZ ;  /* 0x00000002102c7897 */ /* 0x000fe4000fffe0ff */
[----:B------:R-:W-:Y:S02]  /*2bd0*/  UIADD3.64 UR46, UPT, UPT, UR16, 0x4, URZ ;  /* 0x00000004102e7897 */ /* 0x000fe4000fffe0ff */
[----:B------:R-:W-:Y:S02]  /*2be0*/  UIADD3.64 UR48, UPT, UPT, UR40, 0x2, URZ ;  /* 0x0000000228307897 */ /* 0x000fe4000fffe0ff */
[----:B------:R-:W-:Y:S01]  /*2bf0*/  UIADD3.64 UR50, UPT, UPT, UR40, 0x4, URZ ;  /* 0x0000000428327897 */ /* 0x000fe2000fffe0ff */
[----:B------:R-:W-:-:S11]  /*2c00*/  UMOV UR36, 0x1 ;  /* 0x0000000100247882 */ /* 0x000fd60000000000 */
.L_x_17:
[----:B01--4-:R-:W-:-:S04]  /*2c10*/  IMAD.WIDE R4, R81, 0x2, R94 ;  /* 0x0000000251047825 */ /* 0x013fc800078e025e */
[C---:B------:R-:W-:Y:S01]  /*2c20*/  IMAD.WIDE R6, R81.reuse, 0x2, R90 ;  /* 0x0000000251067825 */ /* 0x040fe200078e025a */
[----:B------:R-:W3:Y:S03]  /*2c30*/  LDG.E.U16 R107, desc[UR30][R4.64] ;  /* 0x0000001e046b7981 */ /* 0x000ee6000c1e1500 */
[C---:B------:R-:W-:Y:S01]  /*2c40*/  IMAD.WIDE R8, R81.reuse, 0x2, R86 ;  /* 0x0000000251087825 */ /* 0x040fe200078e0256 */
[----:B------:R-:W4:Y:S03]  /*2c50*/  LDG.E.U16 R109, desc[UR30][R6.64] ;  /* 0x0000001e066d7981 */ /* 0x000f26000c1e1500 */
[C---:B------:R-:W-:Y:S01]  /*2c60*/  IMAD.WIDE R10, R81.reuse, 0x2, R76 ;  /* 0x00000002510a7825 */ /* 0x040fe200078e024c */
[----:B------:R0:W5:Y:S03]  /*2c70*/  LDG.E.U16 R111, desc[UR30][R8.64] ;  /* 0x0000001e086f7981 */ /* 0x000166000c1e1500 */
[C---:B--2---:R-:W-:Y:S01]  /*2c80*/  IMAD.WIDE R98, R81.reuse, 0x2, R72 ;  /* 0x0000000251627825 */ /* 0x044fe200078e0248 */
[----:B------:R2:W5:Y:S03]  /*2c90*/  LDG.E.U16 R113, desc[UR30][R10.64] ;  /* 0x0000001e0a717981 */ /* 0x000566000c1e1500 */
[----:B------:R-:W-:-:S02]  /*2ca0*/  IMAD.WIDE R100, R81, 0x2, R66 ;  /* 0x0000000251647825 */ /* 0x000fc400078e0242 */
[----:B------:R-:W5:Y:S02]  /*2cb0*/  LDG.E.U16 R99, desc[UR30][R98.64] ;  /* 0x0000001e62637981 */ /* 0x000f64000c1e1500 */
[C---:B------:R-:W-:Y:S02]  /*2cc0*/  IMAD.WIDE R102, R81.reuse, 0x2, R62 ;  /* 0x0000000251667825 */ /* 0x040fe400078e023e */
[----:B------:R-:W5:Y:S02]  /*2cd0*/  LDG.E.U16 R101, desc[UR30][R100.64] ;  /* 0x0000001e64657981 */ /* 0x000f64000c1e1500 */
[C---:B------:R-:W-:Y:S02]  /*2ce0*/  IMAD.WIDE R104, R81.reuse, 0x2, R58 ;  /* 0x0000000251687825 */ /* 0x040fe400078e023a */
[----:B------:R-:W5:Y:S02]  /*2cf0*/  LDG.E.U16 R103, desc[UR30][R102.64] ;  /* 0x0000001e66677981 */ /* 0x000f64000c1e1500 */
        /* <DEDUP_REMOVED lines=8> */
[C---:B0-----:R-:W-:Y:S02]  /*2d80*/  IMAD.WIDE R8, R81.reuse, 0x2, R70 ;  /* 0x0000000251087825 */ /* 0x041fe400078e0246 */
[----:B------:R-:W5:Y:S02]  /*2d90*/  LDG.E.U16 R12, desc[UR30][R12.64] ;  /* 0x0000001e0c0c7981 */ /* 0x000f64000c1e1500 */
[C---:B--2---:R-:W-:Y:S02]  /*2da0*/  IMAD.WIDE R10, R81.reuse, 0x2, R64 ;  /* 0x00000002510a7825 */ /* 0x044fe400078e0240 */
[----:B------:R-:W2:Y:S02]  /*2db0*/  LDG.E.U16 R8, desc[UR30][R8.64] ;  /* 0x0000001e08087981 */ /* 0x000ea4000c1e1500 */
[----:B------:R-:W-:-:S02]  /*2dc0*/  IMAD.WIDE R6, R81, 0x2, R60 ;  /* 0x0000000251067825 */ /* 0x000fc400078e023c */
[----:B------:R-:W2:Y:S02]  /*2dd0*/  LDG.E.U16 R10, desc[UR30][R10.64] ;  /* 0x0000001e0a0a7981 */ /* 0x000ea4000c1e1500 */
[----:B------:R-:W-:Y:S02]  /*2de0*/  IMAD.WIDE R4, R81, 0x2, R56 ;  /* 0x0000000251047825 */ /* 0x000fe400078e0238 */
[----:B------:R-:W2:Y:S04]  /*2df0*/  LDG.E.U16 R6, desc[UR30][R6.64] ;  /* 0x0000001e06067981 */ /* 0x000ea8000c1e1500 */
[----:B------:R-:W2:Y:S01]  /*2e00*/  LDG.E.U16 R4, desc[UR30][R4.64] ;  /* 0x0000001e04047981 */ /* 0x000ea2000c1e1500 */
[----:B------:R-:W-:Y:S02]  /*2e10*/  UMOV UR8, 0x1 ;  /* 0x0000000100087882 */ /* 0x000fe40000000000 */
[----:B------:R-:W-:-:S04]  /*2e20*/  @!UP0 UIADD3 UR8, UPT, UPT, -UR8, 0x100000, URZ ;  /* 0x0010000008088890 */ /* 0x000fc8000fffe1ff */
[----:B------:R-:W-:Y:S02]  /*2e30*/  @!UP0 USHF.L.U32 UR9, UR8, 0xb, URZ ;  /* 0x0000000b08098899 */ /* 0x000fe400080006ff */
[----:B------:R-:W-:Y:S01]  /*2e40*/  @!UP0 USHF.L.U32 UR8, UR8, 0x1, URZ ;  /* 0x0000000108088899 */ /* 0x000fe200080006ff */
[----:B------:R-:W-:Y:S01]  /*2e50*/  VOTEU.ALL UP2, P2 ;  /* 0x0000000000ff7886 */ /* 0x000fe20001040000 */
[----:B---3--:R0:W-:Y:S04]  /*2e60*/  STS.U16 [R28+UR11+0x4000], R107 ;  /* 0x0040006b1c007988 */ /* 0x0081e8000800040b */
[----:B----4-:R0:W-:Y:S04]  /*2e70*/  STS.U16 [R28+UR11+0x4400], R109 ;  /* 0x0044006d1c007988 */ /* 0x0101e8000800040b */
[----:B-----5:R0:W-:Y:S04]  /*2e80*/  STS.U16 [R28+UR11+0x4800], R111 ;  /* 0x0048006f1c007988 */ /* 0x0201e8000800040b */
        /* <DEDUP_REMOVED lines=9> */
[----:B--2---:R0:W-:Y:S04]  /*2f20*/  STS.U16 [R27+UR11+0x5200], R8 ;  /* 0x005200081b007988 */ /* 0x0041e8000800040b */
[----:B------:R0:W-:Y:S04]  /*2f30*/  STS.U16 [R27+UR11+0x5600], R10 ;  /* 0x0056000a1b007988 */ /* 0x0001e8000800040b */
[----:B------:R0:W-:Y:S04]  /*2f40*/  STS.U16 [R27+UR11+0x5a00], R6 ;  /* 0x005a00061b007988 */ /* 0x0001e8000800040b */
[----:B------:R0:W-:Y:S01]  /*2f50*/  STS.U16 [R27+UR11+0x5e00], R4 ;  /* 0x005e00041b007988 */ /* 0x0001e2000800040b */
[----:B------:R2:W-:Y:S06]  /*2f60*/  MEMBAR.ALL.CTA ;  /* 0x0000000000007992 */ /* 0x0005ec0000008000 */
[----:B--2---:R-:W-:Y:S04]  /*2f70*/  FENCE.VIEW.ASYNC.S ;  /* 0x00000000000073c6 */ /* 0x004fe80000000000 */
[----:B------:R-:W2:Y:S02]  /*2f80*/  FENCE.VIEW.ASYNC.S ;  /* 0x00000000000073c6 */ /* 0x000ea40000000000 */
[----:B--2---:R0:W2:Y:S02]  /*2f90*/  @!UP2 SYNCS.EXCH.64 URZ, [UR11+0x8010], UR8 ;  /* 0x008010080bffa5b2 */ /* 0x0040a40008000100 */
[----:B--2---:R-:W-:Y:S06]  /*2fa0*/  BAR.SYNC.DEFER_BLOCKING 0x0 ;  /* 0x0000000000007b1d */ /* 0x004fec0000010000 */
[----:B0-----:R-:W-:Y:S05]  /*2fb0*/  BRA.U UP1, `(.L_x_13) ;  /* 0x00000001014c7547 */ /* 0x001fea000b800000 */
[----:B------:R-:W-:Y:S01]  /*2fc0*/  UIADD3 UR8, UPT, UPT, UR11, 0x8010, URZ ;  /* 0x000080100b087890 */ /* 0x000fe2000fffe0ff */
[----:B------:R-:W-:Y:S01]  /*2fd0*/  UMOV UR25, 0x40004040 ;  /* 0x4000404000197882 */ /* 0x000fe20000000000 */
[----:B------:R-:W-:Y:S01]  /*2fe0*/  UMOV UR27, 0x40004040 ;  /* 0x40004040001b7882 */ /* 0x000fe20000000000 */
[----:B------:R-:W-:Y:S01]  /*2ff0*/  UMOV UR32, 0x0 ;  /* 0x0000000000207882 */ /* 0x000fe20000000000 */
[----:B------:R-:W-:Y:S01]  /*3000*/  UMOV UR33, 0x4108010 ;  /* 0x0410801000217882 */ /* 0x000fe20000000000 */
[----:B------:R-:W-:Y:S01]  /*3010*/  UMOV UR34, 0x0 ;  /* 0x0000000000227882 */ /* 0x000fe20000000000 */
[----:B------:R-:W-:Y:S01]  /*3020*/  UMOV UR35, 0x4108010 ;  /* 0x0410801000237882 */ /* 0x000fe20000000000 */
[----:B------:R-:W-:Y:S01]  /*3030*/  UMOV UR52, 0x0 ;  /* 0x0000000000347882 */ /* 0x000fe20000000000 */
[----:B------:R-:W-:Y:S01]  /*3040*/  UMOV UR53, 0x4108010 ;  /* 0x0410801000357882 */ /* 0x000fe20000000000 */
[----:B------:R0:W-:Y:S01]  /*3050*/  UTCHMMA gdesc[UR24], gdesc[UR26], tmem[UR13], tmem[UR32], idesc[UR33], !UPT ;  /* 0x00ff201a180075ea */ /* 0x0001e2000f80000d */
[----:B------:R-:W-:Y:S01]  /*3060*/  UMOV UR9, URZ ;  /* 0x000000ff00097c82 */ /* 0x000fe20008000000 */
        /* <DEDUP_REMOVED lines=8> */
.L_x_13:
[----:B------:R-:W2:Y:S02]  /*30f0*/  SYNCS.PHASECHK.TRANS64.TRYWAIT P3, [UR11+0x8010], RZ ;  /* 0x008010ffff0075a7 */ /* 0x000ea4000806110b */
[----:B--2---:R-:W-:Y:S05]  /*3100*/  @!P3 BRA `(.L_x_14) ;  /* 0x000000200044b947 */ /* 0x004fea0003800000 */
.L_x_23:
[----:B------:R-:W-:Y:S06]  /*3110*/  BAR.SYNC.DEFER_BLOCKING 0x0 ;  /* 0x0000000000007b1d */ /* 0x000fec0000010000 */
[----:B------:R-:W-:Y:S01]  /*3120*/  LDTM.16dp32bit_t0_t15.x16 R4, tmem[UR14+0x100000] ;  /* 0x1000000e000479ee */ /* 0x000fe20008a00000 */
[----:B------:R-:W2:Y:S01]  /*3130*/  LDTM.16dp32bit_t16_t31.x16 R4, tmem[UR14+0x100010] ;  /* 0x1000100e000479ee */ /* 0x000ea20008a20000 */
[----:B------:R-:W3:Y:S01]  /*3140*/  @!P2 SYNCS.CCTL.IV [UR11+0x8010] ;  /* 0x00801000ff00a9b1 */ /* 0x000ee2000800000b */
[----:B------:R-:W-:Y:S01]  /*3150*/  NOP ;  /* 0x0000000000007918 */ /* 0x000fe20000000000 */
[----:B-12---:R-:W-:Y:S01]  /*3160*/  FMUL R68, R4, UR37 ;  /* 0x0000002504447c20 */ /* 0x006fe20008400000 */
[----:B------:R-:W-:Y:S01]  /*3170*/  FMUL R99, R5, UR37 ;  /* 0x0000002505637c20 */ /* 0x000fe20008400000 */
[----:B------:R-:W-:Y:S01]  /*3180*/  FMUL R96, R6, UR37 ;  /* 0x0000002506607c20 */ /* 0x000fe20008400000 */
[----:B------:R-:W-:Y:S01]  /*3190*/  FMUL R98, R7, UR37 ;  /* 0x0000002507627c20 */ /* 0x000fe20008400000 */
[----:B------:R-:W-:-:S03]  /*31a0*/  FMUL R101, R8, UR37 ;  /* 0x0000002508657c20 */ /* 0x000fc60008400000 */
[----:B------:R-:W-:Y:S01]  /*31b0*/  FMNMX3 R96, R68, R99, R96, !PT ;  /* 0x0000006344607276 */ /* 0x000fe20007800060 */
[----:B------:R-:W-:Y:S01]  /*31c0*/  FMUL R68, R9, UR37 ;  /* 0x0000002509447c20 */ /* 0x000fe20008400000 */
[----:B------:R-:W-:Y:S02]  /*31d0*/  FMUL R99, R10, UR37 ;  /* 0x000000250a637c20 */ /* 0x000fe40008400000 */
[----:B------:R-:W-:Y:S01]  /*31e0*/  FMNMX3 R98, R96, R98, R101, !PT ;  /* 0x0000006260627276 */ /* 0x000fe20007800065 */
[----:B------:R-:W-:Y:S01]  /*31f0*/  FMUL R96, R11, UR37 ;  /* 0x000000250b607c20 */ /* 0x000fe20008400000 */
[----:B------:R-:W-:Y:S02]  /*3200*/  FMUL R101, R12, UR37 ;  /* 0x000000250c657c20 */ /* 0x000fe40008400000 */
        /* <DEDUP_REMOVED lines=11> */
[----:B------:R-:W-:-:S04]  /*32c0*/  FMNMX3 R99, R98, R68, R99, !PT ;  /* 0x0000004462637276 */ /* 0x000fc80007800063 */
[----:B------:R-:W-:-:S05]  /*32d0*/  FMNMX R96, R96, R99, !PT ;  /* 0x0000006360607209 */ /* 0x000fca0007800000 */
[----:B------:R-:W1:Y:S02]  /*32e0*/  SHFL.BFLY PT, R99, R96, 0x10, 0x1f ;  /* 0x0e001f0060637f89 */ /* 0x000e6400000e0000 */
[----:B-1----:R-:W-:-:S05]  /*32f0*/  FMNMX R99, R96, R99, !PT ;  /* 0x0000006360637209 */ /* 0x002fca0007800000 */
[----:B---3--:R-:W-:Y:S01]  /*3300*/  @!P5 STS [R26+0x4000], R99 ;  /* 0x004000631a00d388 */ /* 0x008fe20000000800 */
[----:B------:R-:W-:Y:S06]  /*3310*/  BAR.SYNC.DEFER_BLOCKING 0x0 ;  /* 0x0000000000007b1d */ /* 0x000fec0000010000 */
[----:B------:R-:W1:Y:S04]  /*3320*/  @!P6 LDS R82, [R3+0x4000] ;  /* 0x004000000352e984 */ /* 0x000e680000000800 */
[----:B-1----:R-:W1:Y:S02]  /*3330*/  SHFL.BFLY PT, R101, R82, 0x1, 0x1f ;  /* 0x0c201f0052657f89 */ /* 0x002e6400000e0000 */
[----:B-1----:R-:W-:-:S05]  /*3340*/  FMNMX R98, R82, R101, !PT ;  /* 0x0000006552627209 */ /* 0x002fca0007800000 */
[----:B------:R-:W-:Y:S01]  /*3350*/  @P0 STS [R3+0x4000], R98 ;  /* 0x0040006203000388 */ /* 0x000fe20000000800 */
[----:B------:R-:W-:Y:S06]  /*3360*/  BAR.SYNC.DEFER_BLOCKING 0x0 ;  /* 0x0000000000007b1d */ /* 0x000fec0000010000 */
[----:B------:R-:W1:Y:S02]  /*3370*/  LDS R68, [R29+0x4000] ;  /* 0x004000001d447984 */ /* 0x000e640000000800 */
[----:B-1----:R-:W-:-:S05]  /*3380*/  FMNMX R68, R68, R97, !PT ;  /* 0x0000006144447209 */ /* 0x002fca0007800000 */
        /* <DEDUP_REMOVED lines=18> */
[----:B------:R-:W1:Y:S01]  /*34b0*/  MUFU.EX2 R5, R5 ;  /* 0x0000000500057308 */ /* 0x000e620000000800 */
[----:B------:R-:W-:Y:S01]  /*34c0*/  FMUL R96, R11, 1.4426950216293334961 ;  /* 0x3fb8aa3b0b607820 */ /* 0x000fe20000400000 */
[----:B------:R-:W-:Y:S01]  /*34d0*/  FMUL R11, R14, 1.4426950216293334961 ;  /* 0x3fb8aa3b0e0b7820 */ /* 0x000fe20000400000 */
[----:B------:R-:W-:Y:S01]  /*34e0*/  FMUL R10, R10, 1.4426950216293334961 ;  /* 0x3fb8aa3b0a0a7820 */ /* 0x000fe20000400000 */
[--C-:B------:R-:W-:Y:S01]  /*34f0*/  FFMA R13, R13, UR37, -R68.reuse ;  /* 0x000000250d0d7c23 */ /* 0x100fe20008000844 */
[--C-:B------:R-:W-:Y:S01]  /*3500*/  FFMA R15, R15, UR37, -R68.reuse ;  /* 0x000000250f0f7c23 */ /* 0x100fe20008000844 */
[--C-:B------:R-:W-:Y:S01]  /*3510*/  FFMA R16, R16, UR37, -R68.reuse ;  /* 0x0000002510107c23 */ /* 0x100fe20008000844 */
[--C-:B------:R-:W-:Y:S01]  /*3520*/  FFMA R17, R17, UR37, -R68.reuse ;  /* 0x0000002511117c23 */ /* 0x100fe20008000844 */
[----:B------:R-:W2:Y:S01]  /*3530*/  MUFU.EX2 R6, R6 ;  /* 0x0000000600067308 */ /* 0x000ea20000000800 */
[----:B------:R-:W-:Y:S01]  /*3540*/  FMUL R13, R13, 1.4426950216293334961 ;  /* 0x3fb8aa3b0d0d7820 */ /* 0x000fe20000400000 */
[----:B------:R-:W-:Y:S01]  /*3550*/  FMUL R15, R15, 1.4426950216293334961 ;  /* 0x3fb8aa3b0f0f7820 */ /* 0x000fe20000400000 */
[----:B------:R-:W-:Y:S01]  /*3560*/  FMUL R16, R16, 1.4426950216293334961 ;  /* 0x3fb8aa3b10107820 */ /* 0x000fe20000400000 */
[----:B------:R-:W-:Y:S01]  /*3570*/  FMUL R17, R17, 1.4426950216293334961 ;  /* 0x3fb8aa3b11117820 */ /* 0x000fe20000400000 */
[--C-:B------:R-:W-:Y:S01]  /*3580*/  FFMA R18, R18, UR37, -R68.reuse ;  /* 0x0000002512127c23 */ /* 0x100fe20008000844 */
[----:B------:R-:W-:-:S02]  /*3590*/  FFMA R19, R19, UR37, -R68 ;  /* 0x0000002513137c23 */ /* 0x000fc40008000844 */
[----:B------:R-:W3:Y:S01]  /*35a0*/  MUFU.EX2 R99, R99 ;  /* 0x0000006300637308 */ /* 0x000ee20000000800 */
[----:B-1----:R-:W-:Y:S01]  /*35b0*/  FADD R101, R4, R5 ;  /* 0x0000000504657221 */ /* 0x002fe20000000000 */
[----:B------:R-:W-:Y:S01]  /*35c0*/  FMUL R18, R18, 1.4426950216293334961 ;  /* 0x3fb8aa3b12127820 */ /* 0x000fe20000400000 */
[----:B------:R-:W-:-:S05]  /*35d0*/  FMUL R19, R19, 1.4426950216293334961 ;  /* 0x3fb8aa3b13137820 */ /* 0x000fca0000400000 */
[----:B------:R-:W1:Y:S01]  /*35e0*/  MUFU.EX2 R7, R7 ;  /* 0x0000000700077308 */ /* 0x000e620000000800 */
[----:B--2---:R-:W-:-:S07]  /*35f0*/  FADD R14, R6, R101 ;  /* 0x00000065060e7221 */ /* 0x004fce0000000000 */
[----:B------:R-:W2:Y:S01]  /*3600*/  MUFU.EX2 R8, R8 ;  /* 0x0000000800087308 */ /* 0x000ea20000000800 */
[----:B---3--:R-:W-:-:S07]  /*3610*/  FADD R14, R99, R14 ;  /* 0x0000000e630e7221 */ /* 0x008fce0000000000 */
[----:B------:R-:W3:Y:S01]  /*3620*/  MUFU.EX2 R9, R9 ;  /* 0x0000000900097308 */ /* 0x000ee20000000800 */
[----:B-1----:R-:W-:-:S07]  /*3630*/  FADD R101, R7, R14 ;  /* 0x0000000e07657221 */ /* 0x002fce0000000000 */
[----:B------:R-:W1:Y:S01]  /*3640*/  MUFU.EX2 R12, R96 ;  /* 0x00000060000c7308 */ /* 0x000e620000000800 */
[----:B--2---:R-:W-:-:S07]  /*3650*/  FADD R14, R8, R101 ;  /* 0x00000065080e7221 */ /* 0x004fce0000000000 */
[----:B------:R-:W2:Y:S01]  /*3660*/  MUFU.EX2 R10, R10 ;  /* 0x0000000a000a7308 */ /* 0x000ea20000000800 */
[----:B---3--:R-:W-:-:S07]  /*3670*/  FADD R101, R9, R14 ;  /* 0x0000000e09657221 */ /* 0x008fce0000000000 */
[----:B------:R-:W3:Y:S01]  /*3680*/  MUFU.EX2 R13, R13 ;  /* 0x0000000d000d7308 */ /* 0x000ee20000000800 */
[----:B-1----:R-:W-:-:S07]  /*3690*/  FADD R101, R12, R101 ;  /* 0x000000650c657221 */ /* 0x002fce0000000000 */
[----:B------:R-:W1:Y:S01]  /*36a0*/  MUFU.EX2 R11, R11 ;  /* 0x0000000b000b7308 */ /* 0x000e620000000800 */
[----:B--2---:R-:W-:Y:S01]  /*36b0*/  FADD R14, R10, R101 ;  /* 0x000000650a0e7221 */ /* 0x004fe20000000000 */
[----:B------:R-:W-:Y:S01]  /*36c0*/  IMAD.U32 R101, R85, -0x80000000, RZ ;  /* 0x8000000055657824 */ /* 0x000fe200078e00ff */
[----:B------:R-:W-:Y:S06]  /*36d0*/  BAR.SYNC.DEFER_BLOCKING 0x0 ;  /* 0x0000000000007b1d */ /* 0x000fec0000010000 */
[----:B------:R1:W2:Y:S01]  /*36e0*/  MUFU.EX2 R98, R15 ;  /* 0x0000000f00627308 */ /* 0x0002a20000000800 */
[----:B---3--:R-:W-:-:S07]  /*36f0*/  FADD R14, R13, R14 ;  /* 0x0000000e0d0e7221 */ /* 0x008fce0000000000 */
[----:B------:R-:W3:Y:S01]  /*3700*/  MUFU.EX2 R96, R16 ;  /* 0x0000001000607308 */ /* 0x000ee20000000800 */
[----:B-1----:R-:W-:-:S07]  /*3710*/  FADD R15, R11, R14 ;  /* 0x0000000e0b0f7221 */ /* 0x002fce0000000000 */
[----:B------:R-:W1:Y:S01]  /*3720*/  MUFU.EX2 R123, R17 ;  /* 0x00000011007b7308 */ /* 0x000e620000000800 */
[----:B--2---:R-:W-:-:S07]  /*3730*/  FADD R15, R98, R15 ;  /* 0x0000000f620f7221 */ /* 0x004fce0000000000 */
[----:B------:R-:W2:Y:S01]  /*3740*/  MUFU.EX2 R125, R18 ;  /* 0x00000012007d7308 */ /* 0x000ea20000000800 */
[----:B---3--:R-:W-:-:S07]  /*3750*/  FADD R14, R96, R15 ;  /* 0x0000000f600e7221 */ /* 0x008fce0000000000 */
[----:B------:R3:W4:Y:S01]  /*3760*/  MUFU.EX2 R110, R19 ;  /* 0x00000013006e7308 */ /* 0x0007220000000800 */
[----:B-1----:R-:W-:-:S04]  /*3770*/  FADD R14, R123, R14 ;  /* 0x0000000e7b0e7221 */ /* 0x002fc80000000000 */
[----:B--2---:R-:W-:Y:S01]  /*3780*/  FADD R15, R125, R14 ;  /* 0x0000000e7d0f7221 */ /* 0x004fe20000000000 */
[----:B---3--:R-:W-:-:S04]  /*3790*/  IMAD.WIDE R18, R83, 0x2, R54 ;  /* 0x0000000253127825 */ /* 0x008fc800078e0236 */
[----:B----4-:R-:W-:-:S05]  /*37a0*/  FADD R15, R110, R15 ;  /* 0x0000000f6e0f7221 */ /* 0x010fca0000000000 */
[----:B------:R-:W1:Y:S02]  /*37b0*/  SHFL.BFLY PT, R14, R15, 0x10, 0x1f ;  /* 0x0e001f000f0e7f89 */ /* 0x000e6400000e0000 */
[----:B-1----:R-:W-:Y:S01]  /*37c0*/  FADD R103, R15, R14 ;  /* 0x0000000e0f677221 */ /* 0x002fe20000000000 */
[----:B------:R-:W-:-:S04]  /*37d0*/  IMAD.WIDE R14, R83, 0x2, R46 ;  /* 0x00000002530e7825 */ /* 0x000fc800078e022e */
[----:B------:R-:W-:Y:S01]  /*37e0*/  @!P5 STS [R26+0x4000], R103 ;  /* 0x004000671a00d388 */ /* 0x000fe20000000800 */
[----:B------:R-:W-:Y:S06]  /*37f0*/  BAR.SYNC.DEFER_BLOCKING 0x0 ;  /* 0x0000000000007b1d */ /* 0x000fec0000010000 */
[----:B------:R-:W1:Y:S04]  /*3800*/  @!P6 LDS R84, [R3+0x4000] ;  /* 0x004000000354e984 */ /* 0x000e680000000800 */
[----:B-1----:R-:W1:Y:S02]  /*3810*/  SHFL.BFLY PT, R17, R84, 0x1, 0x1f ;  /* 0x0c201f0054117f89 */ /* 0x002e6400000e0000 */
[----:B-1----:R-:W-:Y:S01]  /*3820*/  FADD R100, R84, R17 ;  /* 0x0000001154647221 */ /* 0x002fe20000000000 */
[----:B------:R-:W-:-:S04]  /*3830*/  IMAD.WIDE R16, R83, 0x2, R50 ;  /* 0x0000000253107825 */ /* 0x000fc800078e0232 */
[----:B------:R1:W-:Y:S01]  /*3840*/  @P0 STS [R3+0x4000], R100 ;  /* 0x0040006403000388 */ /* 0x0003e20000000800 */
[----:B------:R-:W-:Y:S06]  /*3850*/  BAR.SYNC.DEFER_BLOCKING 0x0 ;  /* 0x0000000000007b1d */ /* 0x000fec0000010000 */
[----:B------:R1:W2:Y:S01]  /*3860*/  LDS R85, [R29+0x4000] ;  /* 0x004000001d557984 */ /* 0x0002a20000000800 */
[----:B------:R-:W3:Y:S02]  /*3870*/  SYNCS.PHASECHK.TRANS64.TRYWAIT P3, [UR15], R101 ;  /* 0x00000065ff0075a7 */ /* 0x000ee4000806110f */
[----:B-123--:R-:W-:Y:S05]  /*3880*/  @!P3 BRA `(.L_x_15) ;  /* 0x000000180070b947 */ /* 0x00efea0003800000 */
.L_x_24:
[C---:B------:R-:W-:Y:S01]  /*3890*/  IMAD.WIDE R104, R83.reuse, 0x2, R22 ;  /* 0x0000000253687825 */ /* 0x040fe200078e0216 */
[----:B------:R-:W2:Y:S03]  /*38a0*/  LDG.E.U16 R107, desc[UR30][R18.64] ;  /* 0x0000001e126b7981 */ /* 0x000ea6000c1e1500 */
[C---:B------:R-:W-:Y:S01]  /*38b0*/  IMAD.WIDE R102, R83.reuse, 0x2, R52 ;  /* 0x0000000253667825 */ /* 0x040fe200078e0234 */
[----:B------:R1:W3:Y:S03]  /*38c0*/  LDG.E.U16 R121, desc[UR30][R104.64] ;  /* 0x0000001e68797981 */ /* 0x0002e6000c1e1500 */
[C---:B------:R-:W-:Y:S01]  /*38d0*/  IMAD.WIDE R100, R83.reuse, 0x2, R48 ;  /* 0x0000000253647825 */ /* 0x040fe200078e0230 */
[----:B------:R-:W4:Y:S03]  /*38e0*/  LDG.E.U16 R109, desc[UR30][R16.64] ;  /* 0x0000001e106d7981 */ /* 0x000f26000c1e1500 */
[C---:B------:R-:W-:Y:S01]  /*38f0*/  IMAD.WIDE R112, R83.reuse, 0x2, R42 ;  /* 0x0000000253707825 */ /* 0x040fe200078e022a */
[----:B------:R5:W4:Y:S03]  /*3900*/  LDG.E.U16 R111, desc[UR30][R14.64] ;  /* 0x0000001e0e6f7981 */ /* 0x000b26000c1e1500 */
[C---:B------:R-:W-:Y:S01]  /*3910*/  IMAD.WIDE R114, R83.reuse, 0x2, R38 ;  /* 0x0000000253727825 */ /* 0x040fe200078e0226 */
[----:B------:R-:W4:Y:S03]  /*3920*/  LDG.E.U16 R106, desc[UR30][R102.64] ;  /* 0x0000001e666a7981 */ /* 0x000f26000c1e1500 */
[C---:B------:R-:W-:Y:S01]  /*3930*/  IMAD.WIDE R116, R83.reuse, 0x2, R34 ;  /* 0x0000000253747825 */ /* 0x040fe200078e0222 */
[----:B------:R0:W4:Y:S03]  /*3940*/  LDG.E.U16 R108, desc[UR30][R100.64] ;  /* 0x0000001e646c7981 */ /* 0x000126000c1e1500 */
[C---:B------:R-:W-:Y:S01]  /*3950*/  IMAD.WIDE R118, R83.reuse, 0x2, R30 ;  /* 0x0000000253767825 */ /* 0x040fe200078e021e */
[----:B------:R-:W4:Y:S03]  /*3960*/  LDG.E.U16 R113, desc[UR30][R112.64] ;  /* 0x0000001e70717981 */ /* 0x000f26000c1e1500 */
[C---:B-1----:R-:W-:Y:S01]  /*3970*/  IMAD.WIDE R104, R83.reuse, 0x2, R24 ;  /* 0x0000000253687825 */ /* 0x042fe200078e0218 */
[----:B------:R-:W4:Y:S03]  /*3980*/  LDG.E.U16 R115, desc[UR30][R114.64] ;  /* 0x0000001e72737981 */ /* 0x000f26000c1e1500 */
[C---:B-----5:R-:W-:Y:S01]  /*3990*/  IMAD.WIDE R14, R83.reuse, 0x2, R44 ;  /* 0x00000002530e7825 */ /* 0x060fe200078e022c */
[----:B------:R-:W5:Y:S03]  /*39a0*/  LDG.E.U16 R117, desc[UR30][R116.64] ;  /* 0x0000001e74757981 */ /* 0x000f66000c1e1500 */
[C---:B------:R-:W-:Y:S01]  /*39b0*/  IMAD.WIDE R16, R83.reuse, 0x2, R40 ;  /* 0x0000000253107825 */ /* 0x040fe200078e0228 */
[----:B------:R-:W5:Y:S03]  /*39c0*/  LDG.E.U16 R119, desc[UR30][R118.64] ;  /* 0x0000001e76777981 */ /* 0x000f66000c1e1500 */
[C---:B------:R-:W-:Y:S01]  /*39d0*/  IMAD.WIDE R18, R83.reuse, 0x2, R36 ;  /* 0x0000000253127825 */ /* 0x040fe200078e0224 */
[----:B------:R-:W5:Y:S03]  /*39e0*/  LDG.E.U16 R112, desc[UR30][R14.64] ;  /* 0x0000001e0e707981 */ /* 0x000f66000c1e1500 */
[C---:B0-----:R-:W-:Y:S01]  /*39f0*/  IMAD.WIDE R100, R83.reuse, 0x2, R32 ;  /* 0x0000000253647825 */ /* 0x041fe200078e0220 */
[----:B------:R-:W5:Y:S03]  /*3a00*/  LDG.E.U16 R114, desc[UR30][R16.64] ;  /* 0x0000001e10727981 */ /* 0x000f66000c1e1500 */
[----:B------:R-:W-:Y:S01]  /*3a10*/  IMAD.WIDE R102, R83, 0x2, R20 ;  /* 0x0000000253667825 */ /* 0x000fe200078e0214 */
[----:B------:R-:W5:Y:S04]  /*3a20*/  LDG.E.U16 R116, desc[UR30][R18.64] ;  /* 0x0000001e12747981 */ /* 0x000f68000c1e1500 */
[----:B------:R-:W5:Y:S04]  /*3a30*/  LDG.E.U16 R118, desc[UR30][R100.64] ;  /* 0x0000001e64767981 */ /* 0x000f68000c1e1500 */
[----:B------:R-:W5:Y:S04]  /*3a40*/  LDG.E.U16 R120, desc[UR30][R102.64] ;  /* 0x0000001e66787981 */ /* 0x000f68000c1e1500 */
[----:B------:R-:W5:Y:S01]  /*3a50*/  LDG.E.U16 R104, desc[UR30][R104.64] ;  /* 0x0000001e68687981 */ /* 0x000f62000c1e1500 */
[----:B------:R-:W-:-:S02]  /*3a60*/  F2FP.F16.F32.PACK_AB R4, R5, R4 ;  /* 0x000000040504723e */ /* 0x000fc400000000ff */
[----:B------:R-:W-:Y:S02]  /*3a70*/  F2FP.F16.F32.PACK_AB R5, R99, R6 ;  /* 0x000000066305723e */ /* 0x000fe400000000ff */
[----:B------:R-:W-:Y:S02]  /*3a80*/  F2FP.F16.F32.PACK_AB R6, R8, R7 ;  /* 0x000000070806723e */ /* 0x000fe400000000ff */
[----:B------:R-:W-:Y:S02]  /*3a90*/  F2FP.F16.F32.PACK_AB R7, R12, R9 ;  /* 0x000000090c07723e */ /* 0x000fe400000000ff */
[----:B------:R-:W-:Y:S02]  /*3aa0*/  F2FP.F16.F32.PACK_AB R8, R13, R10 ;  /* 0x0000000a0d08723e */ /* 0x000fe400000000ff */
[----:B------:R-:W-:Y:S02]  /*3ab0*/  F2FP.F16.F32.PACK_AB R9, R98, R11 ;  /* 0x0000000b6209723e */ /* 0x000fe400000000ff */
[----:B------:R-:W-:-:S02]  /*3ac0*/  F2FP.F16.F32.PACK_AB R10, R123, R96 ;  /* 0x000000607b0a723e */ /* 0x000fc400000000ff */
[----:B------:R-:W-:Y:S01]  /*3ad0*/  F2FP.F16.F32.PACK_AB R11, R110, R125 ;  /* 0x0000007d6e0b723e */ /* 0x000fe200000000ff */
[----:B------:R-:W-:-:S03]  /*3ae0*/  FADD R96, -R68, R97 ;  /* 0x0000006144607221 */ /* 0x000fc60000000100 */
[----:B------:R-:W-:Y:S01]  /*3af0*/  STTM.16dp32bit_t0_t15.x8 tmem[UR22], R4 ;  /* 0x00000004000079ed */ /* 0x000fe20008980016 */
[----:B------:R-:W-:Y:S01]  /*3b00*/  STTM.16dp32bit_t16_t31.x8 tmem[UR22+0x8], R4 ;  /* 0x00000804000079ed */ /* 0x000fe200089a0016 */
[----:B------:R-:W-:-:S06]  /*3b10*/  FMUL R96, R96, 1.4426950216293334961 ;  /* 0x3fb8aa3b60607820 */ /* 0x000fcc0000400000 */
[----:B------:R-:W0:Y:S01]  /*3b20*/  MUFU.EX2 R96, R96 ;  /* 0x0000006000607308 */ /* 0x000e220000000800 */
[----:B------:R-:W-:Y:S01]  /*3b30*/  ULEA UR15, UR36, UR11, 0x3 ;  /* 0x0000000b240f7291 */ /* 0x000fe2000f8e18ff */
[----:B------:R-:W-:-:S03]  /*3b40*/  UMOV UR5, UR6 ;  /* 0x0000000600057c82 */ /* 0x000fc60008000000 */
[----:B------:R-:W-:Y:S01]  /*3b50*/  UIADD3 UR15, UPT, UPT, UR15, 0x8000, URZ ;  /* 0x000080000f0f7890 */ /* 0x000fe2000fffe0ff */
[----:B--2---:R1:W-:Y:S04]  /*3b60*/  STS.U16 [R28+UR11+0x6000], R107 ;  /* 0x0060006b1c007988 */ /* 0x0043e8000800040b */
[----:B---3--:R1:W-:Y:S04]  /*3b70*/  STS.U16 [R28+UR11+0x7c00], R121 ;  /* 0x007c00791c007988 */ /* 0x0083e8000800040b */
[----:B----4-:R1:W-:Y:S04]  /*3b80*/  STS.U16 [R28+UR11+0x6400], R109 ;  /* 0x0064006d1c007988 */ /* 0x0103e8000800040b */
[----:B------:R1:W-:Y:S04]  /*3b90*/  STS.U16 [R28+UR11+0x6800], R111 ;  /* 0x0068006f1c007988 */ /* 0x0003e8000800040b */
[----:B------:R1:W-:Y:S04]  /*3ba0*/  STS.U16 [R28+UR11+0x6c00], R113 ;  /* 0x006c00711c007988 */ /* 0x0003e8000800040b */
[----:B------:R1:W-:Y:S04]  /*3bb0*/  STS.U16 [R28+UR11+0x7000], R115 ;  /* 0x007000731c007988 */ /* 0x0003e8000800040b */
        /* <DEDUP_REMOVED lines=10> */
[----:B------:R-:W2:Y:S02]  /*3c60*/  FENCE.VIEW.ASYNC.T ;  /* 0x00000000000073c6 */ /* 0x000ea40000000200 */
[----:B--2---:R-:W-:Y:S06]  /*3c70*/  BAR.SYNC.DEFER_BLOCKING 0x0 ;  /* 0x0000000000007b1d */ /* 0x004fec0000010000 */
[----:B------:R-:W-:Y:S01]  /*3c80*/  LDTM.16dp32bit_t0_t15.x16 R4, tmem[UR14] ;  /* 0x0000000e000479ee */ /* 0x000fe20008a00000 */
[----:B------:R-:W0:Y:S01]  /*3c90*/  LDTM.16dp32bit_t16_t31.x16 R4, tmem[UR14+0x10] ;  /* 0x0000100e000479ee */ /* 0x000e220008a20000 */
[----:B------:R-:W-:Y:S01]  /*3ca0*/  NOP ;  /* 0x0000000000007918 */ /* 0x000fe20000000000 */
[C---:B0-----:R-:W-:Y:S01]  /*3cb0*/  FMUL R4, R96.reuse, R4 ;  /* 0x0000000460047220 */ /* 0x041fe20000400000 */
        /* <DEDUP_REMOVED lines=16> */
[----:B------:R1:W-:Y:S01]  /*3dc0*/  STTM.16dp32bit_t16_t31.x16 tmem[UR14+0x10], R4 ;  /* 0x00001004000079ed */ /* 0x0003e20008a2000e */
[----:B------:R-:W0:Y:S02]  /*3dd0*/  FENCE.VIEW.ASYNC.T ;  /* 0x00000000000073c6 */ /* 0x000e240000000200 */
[----:B0-----:R-:W-:Y:S06]  /*3de0*/  BAR.SYNC.DEFER_BLOCKING 0x0 ;  /* 0x0000000000007b1d */ /* 0x001fec0000010000 */
[----:B------:R0:W-:Y:S06]  /*3df0*/  MEMBAR.ALL.CTA ;  /* 0x0000000000007992 */ /* 0x0001ec0000008000 */
[----:B0-----:R-:W0:Y:S02]  /*3e00*/  FENCE.VIEW.ASYNC.S ;  /* 0x00000000000073c6 */ /* 0x001e240000000000 */
[----:B0-----:R-:W-:Y:S06]  /*3e10*/  BAR.SYNC.DEFER_BLOCKING 0x0 ;  /* 0x0000000000007b1d */ /* 0x001fec0000010000 */
[----:B------:R-:W-:Y:S05]  /*3e20*/  BRA.U UP1, `(.L_x_16) ;  /* 0x0000000101547547 */ /* 0x000fea000b800000 */
[----:B------:R-:W-:Y:S02]  /*3e30*/  UIADD3 UR25, UPT, UPT, UR12, 0x48, URZ ;  /* 0x000000480c197890 */ /* 0x000fe4000fffe0ff */
[----:B------:R-:W-:Y:S02]  /*3e40*/  UIADD3 UR27, UPT, UPT, UR12, 0x50, URZ ;  /* 0x000000500c1b7890 */ /* 0x000fe4000fffe0ff */
        /* <DEDUP_REMOVED lines=19> */
.L_x_16:
[----:B------:R-:W-:Y:S01]  /*3f80*/  UIADD3 UR36, UPT, UPT, UR36, 0x1, URZ ;  /* 0x0000000124247890 */ /* 0x000fe2000fffe0ff */
[----:B------:R-:W-:Y:S01]  /*3f90*/  FFMA R80, R96, R80, R85 ;  /* 0x0000005060507223 */ /* 0x000fe20000000055 */
[----:B------:R-:W-:Y:S01]  /*3fa0*/  UIADD3 UR4, UPT, UPT, UR4, 0x40, URZ ;  /* 0x0000004004047890 */ /* 0x000fe2000fffe0ff */
[----:B------:R-:W-:Y:S01]  /*3fb0*/  IADD3 R83, PT, PT, R83, UR23, RZ ;  /* 0x0000001753537c10 */ /* 0x000fe2000fffe0ff */
[----:B------:R-:W-:Y:S01]  /*3fc0*/  UISETP.GT.AND UP2, UPT, UR36, 0x1, UPT ;  /* 0x000000012400788c */ /* 0x000fe2000bf44270 */
[----:B------:R-:W-:Y:S01]  /*3fd0*/  IMAD.IADD R81, R69, 0x1, R81 ;  /* 0x0000000145517824 */ /* 0x000fe200078e0251 */
[----:B------:R-:W-:Y:S01]  /*3fe0*/  MOV R97, R68 ;  /* 0x0000004400617202 */ /* 0x000fe20000000f00 */
[----:B------:R-:W-:Y:S01]  /*3ff0*/  IMAD.U32 R85, RZ, RZ, UR5 ;  /* 0x00000005ff557e24 */ /* 0x000fe2000f8e00ff */
[----:B0-----:R-:W-:Y:S02]  /*4000*/  USEL UR6, URZ, 0x1, !UP2 ;  /* 0x00000001ff067887 */ /* 0x001fe4000d000000 */
[----:B------:R-:W-:-:S02]  /*4010*/  USEL UR36, UR36, URZ, !UP2 ;  /* 0x000000ff24247287 */ /* 0x000fc4000d000000 */
[----:B------:R-:W-:Y:S02]  /*4020*/  UISETP.GE.AND UP2, UPT, UR4, UR21, UPT ;  /* 0x000000150400728c */ /* 0x000fe4000bf46270 */
[----:B------:R-:W-:-:S07]  /*4030*/  ULOP3.LUT UR6, UR5, UR6, URZ, 0x3c, !UPT ;  /* 0x0000000605067292 */ /* 0x000fce000f8e3cff */
[----:B------:R-:W-:Y:S05]  /*4040*/  BRA.U !UP2, `(.L_x_17) ;  /* 0xffffffe90af07547 */ /* 0x000fea000b83ffff */
.L_x_12:
[----:B-1----:R-:W1:Y:S01]  /*4050*/  LDCU UR4, c[0x0][0x3f0] ;  /* 0x00007e00ff0477ac */ /* 0x002e620008000800 */
[----:B------:R-:W-:Y:S01]  /*4060*/  IMAD.SHL.U32 R3, R0, 0x20, RZ ;  /* 0x0000002000037824 */ /* 0x000fe200078e00ff */
[----:B------:R-:W-:Y:S01]  /*4070*/  FSETP.GEU.AND P4, PT, R80, 1.175494350822287508e-38, PT ;  /* 0x008000005000780b */ /* 0x000fe20003f8e000 */
[----:B0---4-:R-:W-:Y:S01]  /*4080*/  IMAD.SHL.U32 R4, R0, 0x10, RZ ;  /* 0x0000001000047824 */ /* 0x011fe200078e00ff */
[----:B------:R-:W-:Y:S02]  /*4090*/  SHF.R.S32.HI R5, RZ, 0x5, R0 ;  /* 0x00000005ff057819 */ /* 0x000fe40000011400 */
[----:B------:R-:W-:Y:S02]  /*40a0*/  LOP3.LUT R3, R3, 0x300, RZ, 0xc0, !PT ;  /* 0x0000030003037812 */ /* 0x000fe400078ec0ff */
[----:B------:R-:W-:Y:S02]  /*40b0*/  SGXT R5, R5, 0x1 ;  /* 0x000000010505781a */ /* 0x000fe40000000200 */
[----:B------:R-:W-:Y:S01]  /*40c0*/  LOP3.LUT R6, R3, 0x870, R4, 0xf8, !PT ;  /* 0x0000087003067812 */ /* 0x000fe200078ef804 */
[C---:B------:R-:W-:Y:S01]  /*40d0*/  FMUL R3, R80.reuse, 8388608 ;  /* 0x4b00000050037820 */ /* 0x040fe20000400000 */
[----:B------:R-:W-:-:S02]  /*40e0*/  FSETP.GT.AND P3, PT, |R80|, 8.50705917302346158658e+37, PT ;  /* 0x7e8000005000780b */ /* 0x000fc40003f64200 */
[----:B------:R-:W-:Y:S02]  /*40f0*/  LOP3.LUT R24, R6, 0x1040, R5, 0x78, !PT ;  /* 0x0000104006187812 */ /* 0x000fe400078e7805 */
[----:B------:R-:W-:Y:S01]  /*4100*/  FSEL R31, R3, R80, !P4 ;  /* 0x00000050031f7208 */ /* 0x000fe20006000000 */
[----:B-1----:R-:W-:Y:S01]  /*4110*/  UISETP.GE.AND UP0, UPT, UR4, 0x1, UPT ;  /* 0x000000010400788c */ /* 0x002fe2000bf06270 */
[----:B------:R-:W-:Y:S02]  /*4120*/  SHF.R.S32.HI R21, RZ, 0x2, R0 ;  /* 0x00000002ff157819 */ /* 0x000fe40000011400 */
[----:B------:R-:W-:Y:S01]  /*4130*/  SHF.L.U32 R22, R0, 0x2, RZ ;  /* 0x0000000200167819 */ /* 0x000fe200000006ff */
[----:B------:R-:W-:Y:S01]  /*4140*/  VIADD R3, R31, 0xc0cafb0d ;  /* 0xc0cafb0d1f037836 */ /* 0x000fe20000000000 */
[----:B------:R-:W-:-:S04]  /*4150*/  LOP3.LUT R29, R4, 0x30, RZ, 0xc0, !PT ;  /* 0x00000030041d7812 */ /* 0x000fc800078ec0ff */
[----:B------:R-:W-:Y:S05]  /*4160*/  BRA.U !UP0, `(.L_x_18) ;  /* 0x0000000108107547 */ /* 0x000fea000b800000 */
[----:B------:R-:W-:-:S06]  /*4170*/  USHF.L.U32 UR5, UR5, 0x1f, URZ ;  /* 0x0000001f05057899 */ /* 0x000fcc00080006ff */
[----:B------:R-:W-:-:S04]  /*4180*/  IMAD.U32 R4, RZ, RZ, UR5 ;  /* 0x00000005ff047e24 */ /* 0x000fc8000f8e00ff */
[----:B------:R-:W0:Y:S02]  /*4190*/  SYNCS.PHASECHK.TRANS64.TRYWAIT P0, [UR15], R4 ;  /* 0x00000004ff0075a7 */ /* 0x000e24000800110f */
[----:B0-----:R-:W-:Y:S05]  /*41a0*/  @!P0 BRA `(.L_x_19) ;  /* 0x0000001000348947 */ /* 0x001fea0003800000 */
.L_x_18:
[----:B------:R-:W-:Y:S01]  /*41b0*/  BAR.SYNC.DEFER_BLOCKING 0x0 ;  /* 0x0000000000007b1d */ /* 0x000fe20000010000 */
[C---:B------:R-:W-:Y:S01]  /*41c0*/  FSETP.GEU.AND P0, PT, |R80|.reuse, 1.175494350822287508e-38, PT ;  /* 0x008000005000780b */ /* 0x040fe20003f0e200 */
[----:B------:R-:W-:Y:S01]  /*41d0*/  @P3 FMUL R80, R80, 0.25 ;  /* 0x3e80000050503820 */ /* 0x000fe20000400000 */
[----:B------:R-:W-:Y:S01]  /*41e0*/  LOP3.LUT R20, R3, 0xff800000, RZ, 0xc0, !PT ;  /* 0xff80000003147812 */ /* 0x000fe200078ec0ff */
[----:B--2---:R-:W-:Y:S01]  /*41f0*/  HFMA2 R28, -RZ, RZ, 1.443359375, -0.2030029296875 ;  /* 0x3dc6b27fff1c7431 */ /* 0x004fe200000001ff */
[----:B------:R-:W-:-:S03]  /*4200*/  SGXT R21, R21, 0x1 ;  /* 0x000000011515781a */ /* 0x000fc60000000200 */
[----:B------:R-:W0:Y:S01]  /*4210*/  LDC R36, c[0x0][0x3e8] ;  /* 0x0000fa00ff247b82 */ /* 0x000e220000000800 */
[----:B------:R-:W-:Y:S01]  /*4220*/  LOP3.LUT R22, R29, 0x3c0, R22, 0xf8, !PT ;  /* 0x000003c01d167812 */ /* 0x000fe200078ef816 */
[----:B------:R-:W-:Y:S01]  /*4230*/  IMAD.IADD R3, R31, 0x1, -R20 ;  /* 0x000000011f037824 */ /* 0x000fe200078e0a14 */
[----:B------:R-:W-:Y:S01]  /*4240*/  I2FP.F32.S32 R20, R20 ;  /* 0x0000001400147245 */ /* 0x000fe20000201400 */
[----:B------:R-:W1:Y:S01]  /*4250*/  LDCU.64 UR4, c[0x0][0x3e0] ;  /* 0x00007c00ff0477ac */ /* 0x000e620008000a00 */
[----:B------:R-:W-:Y:S01]  /*4260*/  LOP3.LUT R26, R22, 0x1040, R21, 0x78, !PT ;  /* 0x00001040161a7812 */ /* 0x000fe200078e7815 */
[----:B------:R-:W-:Y:S01]  /*4270*/  FADD R21, R3, -1 ;  /* 0xbf80000003157421 */ /* 0x000fe20000000000 */
[----:B------:R-:W-:Y:S01]  /*4280*/  FSEL R3, RZ, -23, P4 ;  /* 0xc1b80000ff037808 */ /* 0x000fe20002000000 */
[----:B------:R-:W-:Y:S01]  /*4290*/  @!P0 FMUL R80, R80, 16777216 ;  /* 0x4b80000050508820 */ /* 0x000fe20000400000 */
[C---:B------:R-:W-:Y:S01]  /*42a0*/  IMAD.SHL.U32 R22, R0.reuse, 0x80, RZ ;  /* 0x0000008000167824 */ /* 0x040fe200078e00ff */
[----:B------:R-:W-:Y:S01]  /*42b0*/  SHF.L.U32 R23, R0, 0x1, RZ ;  /* 0x0000000100177819 */ /* 0x000fe200000006ff */
[----:B------:R-:W2:Y:S01]  /*42c0*/  LDC.64 R34, c[0x0][0x398] ;  /* 0x0000e600ff227b82 */ /* 0x000ea20000000a00 */
[----:B------:R-:W-:-:S02]  /*42d0*/  FFMA.FTZ R3, R20, 1.1920928955078125e-07, R3 ;  /* 0x3400000014037823 */ /* 0x000fc40000010003 */
[----:B------:R-:W3:Y:S01]  /*42e0*/  MUFU.RCP R20, R80 ;  /* 0x0000005000147308 */ /* 0x000ee20000001000 */
[----:B------:R-:W-:Y:S02]  /*42f0*/  LOP3.LUT R23, R23, 0x80, RZ, 0xc0, !PT ;  /* 0x0000008017177812 */ /* 0x000fe400078ec0ff */
[----:B------:R-:W-:Y:S01]  /*4300*/  LOP3.LUT R25, R22, 0x400, RZ, 0xc0, !PT ;  /* 0x0000040016197812 */ /* 0x000fe200078ec0ff */
[C---:B------:R-:W-:Y:S01]  /*4310*/  FFMA.FTZ R22, R21.reuse, R28, -0.16845393180847167969 ;  /* 0xbe2c7f3015167423 */ /* 0x040fe2000001001c */
[----:B------:R-:W4:Y:S02]  /*4320*/  @!P2 SYNCS.CCTL.IV [UR11+0x8000] ;  /* 0x00800000ff00a9b1 */ /* 0x000f24000800000b */
[----:B----4-:R-:W-:Y:S01]  /*4330*/  BAR.SYNC.DEFER_BLOCKING 0x0 ;  /* 0x0000000000007b1d */ /* 0x010fe20000010000 */
[----:B------:R-:W-:Y:S01]  /*4340*/  IADD3 R28, PT, PT, R24, UR11, R23 ;  /* 0x0000000b181c7c10 */ /* 0x000fe2000fffe017 */
[----:B------:R-:W-:Y:S01]  /*4350*/  FFMA.FTZ R22, R21, R22, 0.1716887056827545166 ;  /* 0x3e2fcf2a15167423 */ /* 0x000fe20000010016 */
[----:B------:R-:W-:Y:S01]  /*4360*/  IADD3 R30, PT, PT, R26, UR11, R25 ;  /* 0x0000000b1a1e7c10 */ /* 0x000fe2000fffe019 */
[----:B-1----:R-:W-:-:S02]  /*4370*/  UIMAD UR4, UR10, UR4, URZ ;  /* 0x000000040a0472a4 */ /* 0x002fc4000f8e02ff */
[C---:B------:R-:W-:Y:S01]  /*4380*/  FFMA.FTZ R22, R21.reuse, R22, -0.17900948226451873779 ;  /* 0xbe374e4315167423 */ /* 0x040fe20000010016 */
[----:B------:R-:W-:Y:S01]  /*4390*/  LDTM.16dp32bit_t0_t15.x16 R4, tmem[UR14] ;  /* 0x0000000e000479ee */ /* 0x000fe20008a00000 */
[----:B------:R-:W1:Y:S01]  /*43a0*/  LDTM.16dp32bit_t16_t31.x16 R4, tmem[UR14+0x10] ;  /* 0x0000100e000479ee */ /* 0x000e620008a20000 */
[----:B------:R-:W-:Y:S01]  /*43b0*/  USHF.L.U32 UR6, UR4, 0x1, URZ ;  /* 0x0000000104067899 */ /* 0x000fe200080006ff */
[----:B------:R-:W-:-:S04]  /*43c0*/  FFMA.FTZ R22, R21, R22, 0.20512372255325317383 ;  /* 0x3e520bf415167423 */ /* 0x000fc80000010016 */
[----:B------:R-:W-:-:S04]  /*43d0*/  FFMA.FTZ R22, R21, R22, -0.24046532809734344482 ;  /* 0xbe763c8b15167423 */ /* 0x000fc80000010016 */
[----:B------:R-:W-:-:S04]  /*43e0*/  FFMA.FTZ R22, R21, R22, 0.28857114911079406738 ;  /* 0x3e93bf9915167423 */ /* 0x000fc80000010016 */
[C---:B------:R-:W-:Y:S01]  /*43f0*/  FFMA.FTZ R22, R21.reuse, R22, -0.36067417263984680176 ;  /* 0xbeb8aa4915167423 */ /* 0x040fe20000010016 */
[----:B------:R-:W4:Y:S01]  /*4400*/  @!P2 SYNCS.CCTL.IV [UR11+0x8008] ;  /* 0x00800800ff00a9b1 */ /* 0x000f22000800000b */
[----:B------:R-:W-:Y:S02]  /*4410*/  NOP ;  /* 0x0000000000007918 */ /* 0x000fe40000000000 */
[----:B------:R-:W-:Y:S01]  /*4420*/  FFMA.FTZ R22, R21, R22, 0.48089820146560668945 ;  /* 0x3ef6384a15167423 */ /* 0x000fe20000010016 */
[----:B------:R-:W-:-:S03]  /*4430*/  FSETP.NEU.AND P2, PT, R31, RZ, PT ;  /* 0x000000ff1f00720b */ /* 0x000fc60003f4d000 */
[----:B------:R-:W-:Y:S01]  /*4440*/  FFMA.FTZ R22, R21, R22, -0.72134751081466674805 ;  /* 0xbf38aa3b15167423 */ /* 0x000fe20000010016 */
[----:B-1----:R-:W-:Y:S01]  /*4450*/  @P3 FMUL R16, R16, 0.25 ;  /* 0x3e80000010103820 */ /* 0x002fe20000400000 */
[----:B------:R-:W-:Y:S01]  /*4460*/  @P3 FMUL R17, R17, 0.25 ;  /* 0x3e80000011113820 */ /* 0x000fe20000400000 */
        /* <DEDUP_REMOVED lines=14> */
[----:B------:R-:W-:Y:S01]  /*4550*/  @!P0 FMUL R16, R16, 16777216 ;  /* 0x4b80000010108820 */ /* 0x000fe20000400000 */
        /* <DEDUP_REMOVED lines=15> */
[C---:B---3--:R-:W-:Y:S01]  /*4650*/  FMUL R27, R20.reuse, R16 ;  /* 0x00000010141b7220 */ /* 0x048fe20000400000 */
        /* <DEDUP_REMOVED lines=14> */
[----:B------:R-:W-:Y:S01]  /*4740*/  FMUL R20, R20, R19 ;  /* 0x0000001314147220 */ /* 0x000fe20000400000 */
[----:B------:R-:W-:Y:S01]  /*4750*/  F2FP.F16.F32.PACK_AB R8, R23, R4 ;  /* 0x000000041708723e */ /* 0x000fe200000000ff */
[----:B------:R-:W-:Y:S01]  /*4760*/  FMUL R22, R21, R22 ;  /* 0x0000001615167220 */ /* 0x000fe20000400000 */
[----:B------:R-:W-:-:S02]  /*4770*/  F2FP.F16.F32.PACK_AB R9, R24, R5 ;  /* 0x000000051809723e */ /* 0x000fc400000000ff */
[----:B------:R-:W-:Y:S01]  /*4780*/  F2FP.F16.F32.PACK_AB R10, R25, R6 ;  /* 0x00000006190a723e */ /* 0x000fe200000000ff */
[----:B------:R-:W-:Y:S01]  /*4790*/  FMUL R22, R21, R22 ;  /* 0x0000001615167220 */ /* 0x000fe20000400000 */
[----:B------:R-:W-:Y:S02]  /*47a0*/  F2FP.F16.F32.PACK_AB R11, R26, R7 ;  /* 0x000000071a0b723e */ /* 0x000fe400000000ff */
[----:B------:R-:W-:Y:S01]  /*47b0*/  F2FP.F16.F32.PACK_AB R12, R27, R12 ;  /* 0x0000000c1b0c723e */ /* 0x000fe200000000ff */
[----:B------:R-:W-:Y:S01]  /*47c0*/  FFMA.FTZ R22, R21, 1.4426950216293334961, R22 ;  /* 0x3fb8aa3b15167823 */ /* 0x000fe20000010016 */
[----:B------:R-:W-:Y:S01]  /*47d0*/  F2FP.F16.F32.PACK_AB R13, R16, R13 ;  /* 0x0000000d100d723e */ /* 0x000fe200000000ff */
[----:B----4-:R0:W-:Y:S01]  /*47e0*/  STSM.16.M88.4 [R28], R8 ;  /* 0x000000081c007844 */ /* 0x0101e20000000200 */
[----:B------:R-:W-:Y:S01]  /*47f0*/  F2FP.F16.F32.PACK_AB R14, R17, R14 ;  /* 0x0000000e110e723e */ /* 0x000fe200000000ff */
[----:B------:R-:W-:Y:S01]  /*4800*/  FADD R3, R3, R22 ;  /* 0x0000001603037221 */ /* 0x000fe20000000000 */
[----:B------:R-:W-:-:S02]  /*4810*/  F2FP.F16.F32.PACK_AB R15, R20, R15 ;  /* 0x0000000f140f723e */ /* 0x000fc400000000ff */
[--C-:B------:R-:W-:Y:S02]  /*4820*/  SHF.R.U32.HI R17, RZ, 0x6, R0.reuse ;  /* 0x00000006ff117819 */ /* 0x100fe40000011600 */
[----:B------:R-:W-:Y:S01]  /*4830*/  ISETP.GE.U32.AND P0, PT, R31, 0x7f800000, PT ;  /* 0x7f8000001f00780c */ /* 0x000fe20003f06070 */
[----:B------:R1:W-:Y:S01]  /*4840*/  STSM.16.M88.4 [R28+0x400], R12 ;  /* 0x0004000c1c007844 */ /* 0x0003e20000000200 */
[----:B------:R-:W-:Y:S01]  /*4850*/  SGXT.U32 R17, R17, 0x2 ;  /* 0x000000021111781a */ /* 0x000fe20000000000 */
[----:B------:R-:W-:Y:S04]  /*4860*/  BAR.SYNC.DEFER_BLOCKING 0x0 ;  /* 0x0000000000007b1d */ /* 0x000fe80000010000 */
[----:B0-----:R-:W-:Y:S01]  /*4870*/  IMAD R10, R17, R36, RZ ;  /* 0x00000024110a7224 */ /* 0x001fe200078e02ff */
[----:B------:R-:W-:Y:S01]  /*4880*/  SHF.R.U32.HI R9, RZ, 0x2, R0 ;  /* 0x00000002ff097819 */ /* 0x000fe20000011600 */
[----:B------:R-:W-:Y:S01]  /*4890*/  IMAD R8, R2, UR5, RZ ;  /* 0x0000000502087c24 */ /* 0x000fe2000f8e02ff */
[----:B------:R-:W-:Y:S01]  /*48a0*/  UIMAD.WIDE UR4, UR4, 0x2, URZ ;  /* 0x00000002040478a5 */ /* 0x000fe2000f8e02ff */
[----:B------:R-:W-:-:S02]  /*48b0*/  IMAD R11, R36, 0x4, R10 ;  /* 0x00000004240b7824 */ /* 0x000fc400078e020a */
[----:B------:R-:W-:Y:S02]  /*48c0*/  @P0 IMAD.MOV.U32 R16, RZ, RZ, 0x7f800000 ;  /* 0x7f800000ff100424 */ /* 0x000fe400078e00ff */
[----:B------:R-:W-:Y:S01]  /*48d0*/  IMAD R17, R36, 0x4, R11 ;  /* 0x0000000424117824 */ /* 0x000fe200078e020b */
[----:B-1----:R-:W-:Y:S01]  /*48e0*/  LOP3.LUT R13, R9, 0x38, RZ, 0xc0, !PT ;  /* 0x00000038090d7812 */ /* 0x002fe200078ec0ff */
[----:B------:R-:W-:Y:S01]  /*48f0*/  @P0 FFMA.FTZ R3, R31, R16, +INF ;  /* 0x7f8000001f030423 */ /* 0x000fe20000010010 */
[C---:B------:R-:W-:Y:S01]  /*4900*/  SHF.L.U32 R9, R8.reuse, 0x1, RZ ;  /* 0x0000000108097819 */ /* 0x040fe200000006ff */
[----:B------:R-:W-:Y:S01]  /*4910*/  IMAD.HI R8, R8, 0x2, RZ ;  /* 0x0000000208087827 */ /* 0x000fe200078e02ff */
[C---:B------:R-:W-:Y:S01]  /*4920*/  LEA R19, R36.reuse, R17, 0x2 ;  /* 0x0000001124137211 */ /* 0x040fe200078e10ff */
[----:B------:R-:W0:Y:S01]  /*4930*/  LDCU UR4, c[0x0][0x3ec] ;  /* 0x00007d80ff0477ac */ /* 0x000e220008000800 */
[----:B------:R-:W-:Y:S02]  /*4940*/  LOP3.LUT R37, R13, 0x1f, R0, 0xf8, !PT ;  /* 0x0000001f0d257812 */ /* 0x000fe400078ef800 */
[----:B--2---:R-:W-:Y:S01]  /*4950*/  IADD3 R34, P0, P3, R9, UR6, R34 ;  /* 0x0000000609227c10 */ /* 0x004fe2000fb1e022 */
[----:B------:R-:W-:Y:S01]  /*4960*/  IMAD R21, R36, 0x4, R19 ;  /* 0x0000000424157824 */ /* 0x000fe200078e0213 */
[----:B------:R-:W-:Y:S01]  /*4970*/  FSEL R3, R3, -INF , P2 ;  /* 0xff80000003037808 */ /* 0x000fe20001000000 */
[----:B------:R-:W1:Y:S01]  /*4980*/  LDSM.16.M88.4 R4, [R30] ;  /* 0x000000001e04783b */ /* 0x000e620000000200 */
[----:B------:R-:W-:Y:S01]  /*4990*/  IMAD.SHL.U32 R9, R37, 0x8, RZ ;  /* 0x0000000825097824 */ /* 0x000fe200078e00ff */
[----:B------:R-:W-:Y:S01]  /*49a0*/  IADD3.X R40, PT, PT, R8, UR5, R35, P0, P3 ;  /* 0x0000000508287c10 */ /* 0x000fe200087e6423 */
[----:B------:R-:W-:Y:S01]  /*49b0*/  IMAD R23, R36, 0x4, R21 ;  /* 0x0000000424177824 */ /* 0x000fe200078e0215 */
[----:B------:R-:W-:Y:S01]  /*49c0*/  LEA R12, P0, R10, R34, 0x1 ;  /* 0x000000220a0c7211 */ /* 0x000fe200078008ff */
[----:B------:R-:W-:Y:S01]  /*49d0*/  FFMA R3, R3, 0.69314718246459960938, R68 ;  /* 0x3f31721803037823 */ /* 0x000fe20000000044 */
[----:B------:R-:W-:Y:S01]  /*49e0*/  LOP3.LUT R8, R9, 0xc0, RZ, 0xc0, !PT ;  /* 0x000000c009087812 */ /* 0x000fe200078ec0ff */
[----:B------:R-:W-:Y:S01]  /*49f0*/  IMAD.SHL.U32 R37, R37, 0x10, RZ ;  /* 0x0000001025257824 */ /* 0x000fe200078e00ff */
[----:B------:R-:W-:-:S02]  /*4a00*/  LEA R24, R36, R23, 0x2 ;  /* 0x0000001724187211 */ /* 0x000fc400078e10ff */
[C---:B------:R-:W-:Y:S02]  /*4a10*/  LEA R14, P2, R11.reuse, R34, 0x1 ;  /* 0x000000220b0e7211 */ /* 0x040fe400078408ff */
[----:B------:R-:W-:Y:S01]  /*4a20*/  IADD3 R38, PT, PT, R8, UR11, R29 ;  /* 0x0000000b08267c10 */ /* 0x000fe2000fffe01d */
[----:B------:R-:W-:Y:S01]  /*4a30*/  IMAD R25, R36, 0x4, R24 ;  /* 0x0000000424197824 */ /* 0x000fe200078e0218 */
[-C--:B------:R-:W-:Y:S01]  /*4a40*/  LEA.HI.X.SX32 R13, R10, R40.reuse, 0x1, P0 ;  /* 0x000000280a0d7211 */ /* 0x080fe200000f0eff */
[----:B0-----:R-:W-:Y:S01]  /*4a50*/  UIMAD UR4, UR10, UR4, URZ ;  /* 0x000000040a0472a4 */ /* 0x001fe2000f8e02ff */
[----:B------:R-:W-:Y:S01]  /*4a60*/  LEA.HI.X.SX32 R15, R11, R40, 0x1, P2 ;  /* 0x000000280b0f7211 */ /* 0x000fe200010f0eff */
[C---:B------:R-:W-:Y:S01]  /*4a70*/  IMAD R26, R36.reuse, 0x4, R25 ;  /* 0x00000004241a7824 */ /* 0x040fe200078e0219 */
[----:B------:R-:W0:Y:S01]  /*4a80*/  LDSM.16.M88.4 R8, [R30+0x800] ;  /* 0x000800001e08783b */ /* 0x000e220000000200 */
[-C--:B------:R-:W-:Y:S01]  /*4a90*/  LEA R16, P0, R17, R34.reuse, 0x1 ;  /* 0x0000002211107211 */ /* 0x080fe200078008ff */
[----:B------:R-:W-:Y:S01]  /*4aa0*/  USHF.L.U32 UR6, UR4, 0x2, URZ ;  /* 0x0000000204067899 */ /* 0x000fe200080006ff */
[----:B------:R-:W-:Y:S01]  /*4ab0*/  LEA R20, P2, R21, R34, 0x1 ;  /* 0x0000002215147211 */ /* 0x000fe200078408ff */
[----:B------:R-:W-:Y:S01]  /*4ac0*/  UIMAD.WIDE UR4, UR4, 0x4, URZ ;  /* 0x00000004040478a5 */ /* 0x000fe2000f8e02ff */
[----:B------:R-:W-:-:S02]  /*4ad0*/  LEA R27, R36, R26, 0x2 ;  /* 0x0000001a241b7211 */ /* 0x000fc400078e10ff */
[----:B------:R-:W-:Y:S02]  /*4ae0*/  LEA.HI.X.SX32 R17, R17, R40, 0x1, P0 ;  /* 0x0000002811117211 */ /* 0x000fe400000f0eff */
[-C--:B------:R-:W-:Y:S01]  /*4af0*/  LEA R18, P0, R19, R34.reuse, 0x1 ;  /* 0x0000002213127211 */ /* 0x080fe200078008ff */
[----:B------:R-:W-:Y:S01]  /*4b00*/  IMAD R28, R36, 0x4, R27 ;  /* 0x00000004241c7824 */ /* 0x000fe200078e021b */
[----:B------:R-:W-:Y:S02]  /*4b10*/  LEA R22, P3, R23, R34, 0x1 ;  /* 0x0000002217167211 */ /* 0x000fe400078608ff */
[-C--:B------:R-:W-:Y:S02]  /*4b20*/  LEA.HI.X.SX32 R19, R19, R40.reuse, 0x1, P0 ;  /* 0x0000002813137211 */ /* 0x080fe400000f0eff */
[-C--:B------:R-:W-:Y:S02]  /*4b30*/  LEA.HI.X.SX32 R21, R21, R40.reuse, 0x1, P2 ;  /* 0x0000002815157211 */ /* 0x080fe400010f0eff */
[----:B------:R-:W-:-:S02]  /*4b40*/  LEA.HI.X.SX32 R23, R23, R40, 0x1, P3 ;  /* 0x0000002817177211 */ /* 0x000fc400018f0eff */
[----:B------:R-:W-:Y:S02]  /*4b50*/  LOP3.LUT R37, R37, 0xf0, RZ, 0xc0, !PT ;  /* 0x000000f025257812 */ /* 0x000fe400078ec0ff */
[----:B------:R-:W-:Y:S01]  /*4b60*/  LOP3.LUT R0, R0, 0xff, RZ, 0xc0, !PT ;  /* 0x000000ff00007812 */ /* 0x000fe200078ec0ff */
[----:B-1----:R1:W-:Y:S01]  /*4b70*/  STG.E.U16 desc[UR30][R12.64], R4 ;  /* 0x000000040c007986 */ /* 0x0023e2000c10151e */
[----:B------:R-:W-:Y:S02]  /*4b80*/  PRMT R29, R4, 0x7632, R29 ;  /* 0x00007632041d7816 */ /* 0x000fe4000000001d */
[----:B------:R-:W-:-:S03]  /*4b90*/  PRMT R39, R5, 0x7632, R39 ;  /* 0x0000763205277816 */ /* 0x000fc60000000027 */
[----:B------:R2:W-:Y:S04]  /*4ba0*/  STG.E.U16 desc[UR30][R14.64], R29 ;  /* 0x0000001d0e007986 */ /* 0x0005e8000c10151e */
[----:B------:R3:W-:Y:S01]  /*4bb0*/  STG.E.U16 desc[UR30][R16.64], R5 ;  /* 0x0000000510007986 */ /* 0x0007e2000c10151e */
[-C--:B-1----:R-:W-:Y:S02]  /*4bc0*/  LEA R4, P0, R24, R34.reuse, 0x1 ;  /* 0x0000002218047211 */ /* 0x082fe400078008ff */
[-C--:B------:R-:W-:Y:S01]  /*4bd0*/  LEA R12, P2, R25, R34.reuse, 0x1 ;  /* 0x00000022190c7211 */ /* 0x080fe200078408ff */
[----:B------:R1:W-:Y:S01]  /*4be0*/  STG.E.U16 desc[UR30][R18.64], R39 ;  /* 0x0000002712007986 */ /* 0x0003e2000c10151e */
[----:B--2---:R-:W-:Y:S01]  /*4bf0*/  IMAD R29, R36, 0x4, R28 ;  /* 0x00000004241d7824 */ /* 0x004fe200078e021c */
[----:B------:R-:W-:-:S02]  /*4c00*/  LEA R14, P3, R26, R34, 0x1 ;  /* 0x000000221a0e7211 */ /* 0x000fc400078608ff */
[----:B------:R-:W-:Y:S01]  /*4c10*/  STG.E.U16 desc[UR30][R20.64], R6 ;  /* 0x0000000614007986 */ /* 0x000fe2000c10151e */
[-C--:B------:R-:W-:Y:S02]  /*4c20*/  LEA.HI.X.SX32 R13, R25, R40.reuse, 0x1, P2 ;  /* 0x00000028190d7211 */ /* 0x080fe400010f0eff */
[----:B------:R-:W-:Y:S02]  /*4c30*/  LEA R31, R36, R29, 0x2 ;  /* 0x0000001d241f7211 */ /* 0x000fe400078e10ff */
[----:B---3--:R-:W-:Y:S02]  /*4c40*/  LEA.HI.X.SX32 R5, R24, R40, 0x1, P0 ;  /* 0x0000002818057211 */ /* 0x008fe400000f0eff */
[-C--:B------:R-:W-:Y:S01]  /*4c50*/  LEA R16, P0, R27, R34.reuse, 0x1 ;  /* 0x000000221b107211 */ /* 0x080fe200078008ff */
[----:B------:R-:W-:Y:S01]  /*4c60*/  IMAD R33, R36, 0x4, R31 ;  /* 0x0000000424217824 */ /* 0x000fe200078e021f */
[----:B------:R-:W-:Y:S02]  /*4c70*/  LEA R24, P2, R28, R34, 0x1 ;  /* 0x000000221c187211 */ /* 0x000fe400078408ff */
[----:B------:R-:W-:Y:S01]  /*4c80*/  LEA.HI.X.SX32 R15, R26, R40, 0x1, P3 ;  /* 0x000000281a0f7211 */ /* 0x000fe200018f0eff */
[----:B------:R-:W-:Y:S01]  /*4c90*/  IMAD R35, R36, 0x4, R33 ;  /* 0x0000000424237824 */ /* 0x000fe200078e0221 */
[----:B------:R-:W-:-:S02]  /*4ca0*/  LEA R26, P3, R29, R34, 0x1 ;  /* 0x000000221d1a7211 */ /* 0x000fc400078608ff */
[-C--:B------:R-:W-:Y:S02]  /*4cb0*/  LEA.HI.X.SX32 R17, R27, R40.reuse, 0x1, P0 ;  /* 0x000000281b117211 */ /* 0x080fe400000f0eff */
[----:B------:R-:W-:Y:S02]  /*4cc0*/  LEA.HI.X.SX32 R25, R28, R40, 0x1, P2 ;  /* 0x000000281c197211 */ /* 0x000fe400010f0eff */
[----:B------:R-:W-:Y:S02]  /*4cd0*/  LEA R36, R36, R35, 0x2 ;  /* 0x0000002324247211 */ /* 0x000fe400078e10ff */
[----:B------:R-:W-:Y:S02]  /*4ce0*/  LEA R28, P0, R31, R34, 0x1 ;  /* 0x000000221f1c7211 */ /* 0x000fe400078008ff */
[----:B------:R-:W-:Y:S02]  /*4cf0*/  LEA.HI.X.SX32 R27, R29, R40, 0x1, P3 ;  /* 0x000000281d1b7211 */ /* 0x000fe400018f0eff */
[----:B------:R-:W-:-:S02]  /*4d00*/  LEA R30, P2, R33, R34, 0x1 ;  /* 0x00000022211e7211 */ /* 0x000fc400078408ff */
[-C--:B------:R-:W-:Y:S02]  /*4d10*/  LEA R32, P3, R35, R34.reuse, 0x1 ;  /* 0x0000002223207211 */ /* 0x080fe400078608ff */
[C---:B------:R-:W-:Y:S02]  /*4d20*/  LEA R34, P4, R36.reuse, R34, 0x1 ;  /* 0x0000002224227211 */ /* 0x040fe400078808ff */
[-C--:B------:R-:W-:Y:S02]  /*4d30*/  LEA.HI.X.SX32 R29, R31, R40.reuse, 0x1, P0 ;  /* 0x000000281f1d7211 */ /* 0x080fe400000f0eff */
[-C--:B------:R-:W-:Y:S02]  /*4d40*/  LEA.HI.X.SX32 R31, R33, R40.reuse, 0x1, P2 ;  /* 0x00000028211f7211 */ /* 0x080fe400010f0eff */
[-C--:B------:R-:W-:Y:S02]  /*4d50*/  LEA.HI.X.SX32 R33, R35, R40.reuse, 0x1, P3 ;  /* 0x0000002823217211 */ /* 0x080fe400018f0eff */
[----:B------:R-:W-:-:S02]  /*4d60*/  LEA.HI.X.SX32 R35, R36, R40, 0x1, P4 ;  /* 0x0000002824237211 */ /* 0x000fc400020f0eff */
[----:B------:R-:W-:Y:S02]  /*4d70*/  PRMT R36, R6, 0x7632, R36 ;  /* 0x0000763206247816 */ /* 0x000fe40000000024 */
[----:B-1----:R-:W-:Y:S02]  /*4d80*/  PRMT R19, R7, 0x7632, R19 ;  /* 0x0000763207137816 */ /* 0x002fe40000000013 */
[----:B------:R-:W-:Y:S01]  /*4d90*/  ISETP.GE.U32.AND P0, PT, R0, 0x40, PT ;  /* 0x000000400000780c */ /* 0x000fe20003f06070 */
[----:B------:R-:W-:Y:S01]  /*4da0*/  STG.E.U16 desc[UR30][R22.64], R36 ;  /* 0x0000002416007986 */ /* 0x000fe2000c10151e */
[----:B------:R-:W-:-:S03]  /*4db0*/  IMAD.HI R0, R2, 0x4, RZ ;  /* 0x0000000402007827 */ /* 0x000fc600078e02ff */
[----:B------:R1:W-:Y:S04]  /*4dc0*/  STG.E.U16 desc[UR30][R4.64], R7 ;  /* 0x0000000704007986 */ /* 0x0003e8000c10151e */
[----:B------:R2:W-:Y:S04]  /*4dd0*/  STG.E.U16 desc[UR30][R12.64], R19 ;  /* 0x000000130c007986 */ /* 0x0005e8000c10151e */
[----:B0-----:R0:W-:Y:S01]  /*4de0*/  STG.E.U16 desc[UR30][R14.64], R8 ;  /* 0x000000080e007986 */ /* 0x0011e2000c10151e */
[----:B-1----:R-:W-:Y:S01]  /*4df0*/  PRMT R5, R8, 0x7632, R5 ;  /* 0x0000763208057816 */ /* 0x002fe20000000005 */
[----:B------:R-:W1:Y:S01]  /*4e00*/  LDC.64 R6, c[0x0][0x3a0] ;  /* 0x0000e800ff067b82 */ /* 0x000e620000000a00 */
[----:B--2---:R-:W-:-:S03]  /*4e10*/  PRMT R13, R9, 0x7632, R13 ;  /* 0x00007632090d7816 */ /* 0x004fc6000000000d */
[----:B------:R2:W-:Y:S01]  /*4e20*/  STG.E.U16 desc[UR30][R16.64], R5 ;  /* 0x0000000510007986 */ /* 0x0005e2000c10151e */
[----:B0-----:R-:W-:-:S03]  /*4e30*/  PRMT R15, R10, 0x7632, R15 ;  /* 0x000076320a0f7816 */ /* 0x001fc6000000000f */
[----:B------:R-:W-:Y:S04]  /*4e40*/  STG.E.U16 desc[UR30][R24.64], R9 ;  /* 0x0000000918007986 */ /* 0x000fe8000c10151e */
[----:B------:R-:W-:Y:S01]  /*4e50*/  STG.E.U16 desc[UR30][R26.64], R13 ;  /* 0x0000000d1a007986 */ /* 0x000fe2000c10151e */
[----:B--2---:R-:W-:-:S03]  /*4e60*/  PRMT R17, R11, 0x7632, R17 ;  /* 0x000076320b117816 */ /* 0x004fc60000000011 */
[----:B------:R-:W-:Y:S01]  /*4e70*/  STG.E.U16 desc[UR30][R28.64], R10 ;  /* 0x0000000a1c007986 */ /* 0x000fe2000c10151e */
[----:B------:R-:W-:-:S03]  /*4e80*/  IMAD.SHL.U32 R5, R2, 0x4, RZ ;  /* 0x0000000402057824 */ /* 0x000fc600078e00ff */
[----:B------:R-:W-:Y:S02]  /*4e90*/  STG.E.U16 desc[UR30][R30.64], R15 ;  /* 0x0000000f1e007986 */ /* 0x000fe4000c10151e */
[----:B-1----:R-:W-:Y:S02]  /*4ea0*/  IADD3 R2, P2, P3, R5, UR6, R6 ;  /* 0x0000000605027c10 */ /* 0x002fe4000fb5e006 */
[----:B------:R-:W-:Y:S04]  /*4eb0*/  STG.E.U16 desc[UR30][R32.64], R11 ;  /* 0x0000000b20007986 */ /* 0x000fe8000c10151e */
[----:B------:R-:W-:Y:S01]  /*4ec0*/  STG.E.U16 desc[UR30][R34.64], R17 ;  /* 0x0000001122007986 */ /* 0x000fe2000c10151e */
[----:B------:R-:W-:Y:S06]  /*4ed0*/  BAR.SYNC.DEFER_BLOCKING 0x0 ;  /* 0x0000000000007b1d */ /* 0x000fec0000010000 */
[----:B------:R0:W-:Y:S02]  /*4ee0*/  STSM.16.M88 [R38], R3 ;  /* 0x0000000326007844 */ /* 0x0001e40000000000 */
[----:B------:R-:W-:Y:S01]  /*4ef0*/  BAR.SYNC.DEFER_BLOCKING 0x0 ;  /* 0x0000000000007b1d */ /* 0x000fe20000010000 */
[----:B0-----:R-:W-:-:S05]  /*4f00*/  IADD3.X R3, PT, PT, R0, UR5, R7, P2, P3 ;  /* 0x0000000500037c10 */ /* 0x001fca00097e6407 */
[----:B------:R-:W0:Y:S04]  /*4f10*/  LDSM.16.M88 R37, [R37+UR11] ;  /* 0x0000000b2525783b */ /* 0x000e280008000000 */
[----:B0-----:R0:W-:Y:S01]  /*4f20*/  @!P0 STG.E desc[UR30][R2.64], R37 ;  /* 0x0000002502008986 */ /* 0x0011e2000c10191e */
[----:B------:R-:W-:Y:S06]  /*4f30*/  BAR.SYNC.DEFER_BLOCKING 0x0 ;  /* 0x0000000000007b1d */ /* 0x000fec0000010000 */
[----:B------:R-:W-:Y:S05]  /*4f40*/  @P1 BRA `(.L_x_20) ;  /* 0x0000000000a01947 */ /* 0x000fea0003800000 */
[----:B------:R-:W1:Y:S01]  /*4f50*/  S2UR UR5, SR_CgaCtaId ;  /* 0x00000000000579c3 */ /* 0x000e620000008800 */
[----:B------:R-:W-:Y:S01]  /*4f60*/  NOP ;  /* 0x0000000000007918 */ /* 0x000fe20000000000 */
[----:B------:R-:W-:Y:S01]  /*4f70*/  UMOV UR4, 0x50 ;  /* 0x0000005000047882 */ /* 0x000fe20000000000 */
[----:B------:R-:W-:Y:S01]  /*4f80*/  MOV R0, UR12 ;  /* 0x0000000c00007c02 */ /* 0x000fe20008000f00 */
[----:B0-----:R-:W-:Y:S01]  /*4f90*/  IMAD.MOV.U32 R3, RZ, RZ, 0xf ;  /* 0x0000000fff037424 */ /* 0x001fe200078e00ff */
[----:B------:R-:W-:Y:S02]  /*4fa0*/  MOV R7, 0x1 ;  /* 0x0000000100077802 */ /* 0x000fe40000000f00 */
[----:B------:R-:W-:-:S04]  /*4fb0*/  LOP3.LUT R0, R0, 0xffff, RZ, 0xc0, !PT ;  /* 0x0000ffff00007812 */ /* 0x000fc800078ec0ff */
[----:B------:R-:W-:-:S05]  /*4fc0*/  SHF.R.U32.HI R0, RZ, 0x5, R0 ;  /* 0x00000005ff007819 */ /* 0x000fca0000011600 */
[----:B------:R-:W-:Y:S01]  /*4fd0*/  VIADD R2, R0, 0x10 ;  /* 0x0000001000027836 */ /* 0x000fe20000000000 */
[----:B------:R-:W-:Y:S01]  /*4fe0*/  SHF.L.U32 R0, R3, R0, RZ ;  /* 0x0000000003007219 */ /* 0x000fe200000006ff */
[----:B-1----:R-:W-:-:S03]  /*4ff0*/  ULEA UR6, UR5, UR4, 0x18 ;  /* 0x0000000405067291 */ /* 0x002fc6000f8ec0ff */
[----:B------:R-:W-:-:S04]  /*5000*/  SHF.L.U32 R3, R7, R2, RZ ;  /* 0x0000000207037219 */ /* 0x000fc800000006ff */
[----:B------:R-:W-:Y:S02]  /*5010*/  LOP3.LUT R0, R3, R0, RZ, 0xfc, !PT ;  /* 0x0000000003007212 */ /* 0x000fe400078efcff */
[----:B------:R-:W0:Y:S02]  /*5020*/  LDS R5, [UR6] ;  /* 0x00000006ff057984 */ /* 0x000e240008000800 */
[C---:B------:R-:W-:Y:S02]  /*5030*/  LOP3.LUT R2, R0.reuse, 0xffff, RZ, 0xc0, !PT ;  /* 0x0000ffff00027812 */ /* 0x040fe400078ec0ff */
[----:B0-----:R-:W-:-:S04]  /*5040*/  LOP3.LUT R3, R0, 0xffff, R5, 0x80, !PT ;  /* 0x0000ffff00037812 */ /* 0x001fc800078e8005 */
[----:B------:R-:W-:-:S13]  /*5050*/  ISETP.NE.AND P0, PT, R3, R2, PT ;  /* 0x000000020300720c */ /* 0x000fda0003f05270 */
[----:B------:R-:W-:Y:S05]  /*5060*/  @P0 BRA `(.L_x_21) ;  /* 0x0000000000500947 */ /* 0x000fea0003800000 */
[----:B------:R-:W-:Y:S02]  /*5070*/  SHF.R.U32.HI R5, RZ, 0x10, R5 ;  /* 0x00000010ff057819 */ /* 0x000fe40000011605 */
[----:B------:R-:W-:-:S04]  /*5080*/  SHF.R.U32.HI R2, RZ, 0x10, R0 ;  /* 0x00000010ff027819 */ /* 0x000fc80000011600 */
[----:B------:R-:W-:-:S04]  /*5090*/  LOP3.LUT R5, R5, R2, RZ, 0xc0, !PT ;  /* 0x0000000205057212 */ /* 0x000fc800078ec0ff */
[----:B------:R-:W-:-:S13]  /*50a0*/  ISETP.NE.AND P0, PT, R5, R2, PT ;  /* 0x000000020500720c */ /* 0x000fda0003f05270 */
[----:B------:R-:W-:Y:S05]  /*50b0*/  @P0 BRA `(.L_x_22) ;  /* 0x0000000000300947 */ /* 0x000fea0003800000 */
[----:B------:R-:W-:Y:S01]  /*50c0*/  R2UR UR4, R0 ;  /* 0x00000000000472ca */ /* 0x000fe200000e0000 */
[----:B------:R-:W-:Y:S01]  /*50d0*/  VOTEU.ANY UR5, UPT, PT ;  /* 0x0000000000057886 */ /* 0x000fe200038e0100 */
[----:B------:R-:W0:Y:S01]  /*50e0*/  S2R R0, SR_LANEID ;  /* 0x0000000000007919 */ /* 0x000e220000000000 */
[----:B------:R-:W-:-:S10]  /*50f0*/  UFLO.U32 UR5, UR5 ;  /* 0x00000005000572bd */ /* 0x000fd400080e0000 */
[----:B------:R-:W-:-:S06]  /*5100*/  ULOP3.LUT UR4, URZ, UR4, URZ, 0x33, !UPT ;  /* 0x00000004ff047292 */ /* 0x000fcc000f8e33ff */
[----:B------:R-:W-:-:S04]  /*5110*/  MOV R2, UR4 ;  /* 0x0000000400027c02 */ /* 0x000fc80008000f00 */
[----:B------:R-:W1:Y:S02]  /*5120*/  REDUX UR7, R2 ;  /* 0x00000000020773c4 */ /* 0x000e640000000000 */
[----:B------:R2:W-:Y:S01]  /*5130*/  UTCATOMSWS.AND URZ, UR4 ;  /* 0x0000000400ff79e3 */ /* 0x0005e20008000000 */
[----:B0-----:R-:W-:Y:S01]  /*5140*/  ISETP.EQ.U32.AND P0, PT, R0, UR5, PT ;  /* 0x0000000500007c0c */ /* 0x001fe2000bf02070 */
[----:B-1----:R-:W-:-:S12]  /*5150*/  IMAD.U32 R0, RZ, RZ, UR7 ;  /* 0x00000007ff007e24 */ /* 0x002fd8000f8e00ff */
[----:B------:R2:W-:Y:S01]  /*5160*/  @P0 ATOMS.AND RZ, [UR6], R0 ;  /* 0x00000000ffff098c */ /* 0x0005e2000a800006 */
[----:B------:R-:W-:Y:S05]  /*5170*/  BRA `(.L_x_20) ;  /* 0x0000000000147947 */ /* 0x000fea0003800000 */
.L_x_22:
[----:B------:R-:W-:-:S07]  /*5180*/  MOV R2, 0x51a0 ;  /* 0x000051a000027802 */ /* 0x000fce0000000f00 */
[----:B------:R-:W-:Y:S05]  /*5190*/  CALL.REL.NOINC `($__internal_0_$__cuda_sm10x_tcgen05_guardrail_trap_col_being_dealloced_not_returned_by_alloc) ;  /* 0x0000000000447944 */ /* 0x000fea0003c00000 */
[----:B------:R-:W-:Y:S05]  /*51a0*/  BRA `(.L_x_20) ;  /* 0x0000000000087947 */ /* 0x000fea0003800000 */
.L_x_21:
[----:B------:R-:W-:-:S07]  /*51b0*/  MOV R2, 0x51d0 ;  /* 0x000051d000027802 */ /* 0x000fce0000000f00 */
[----:B------:R-:W-:Y:S05]  /*51c0*/  CALL.REL.NOINC `($__internal_2_$__cuda_sm10x_tcgen05_guardrail_trap_unallocated_columns_being_dealloced) ;  /* 0x0000000000507944 */ /* 0x000fea0003c00000 */
.L_x_20:
[----:B------:R-:W-:Y:S01]  /*51d0*/  NOP ;  /* 0x0000000000007918 */ /* 0x000fe20000000000 */
[----:B--2---:R-:W-:Y:S05]  /*51e0*/  EXIT ;  /* 0x000000000000794d */ /* 0x004fea0003800000 */
.L_x_8:
[----:B------:R-:W1:Y:S02]  /*51f0*/  SYNCS.PHASECHK.TRANS64.TRYWAIT P0, [UR11+0x4000], RZ ;  /* 0x004000ffff0075a7 */ /* 0x000e64000800110b */
[----:B-1----:R-:W-:Y:S05]  /*5200*/  @!P0 BRA `(.L_x_8) ;  /* 0xfffffffc00f88947 */ /* 0x002fea000383ffff */
[----:B------:R-:W-:Y:S05]  /*5210*/  BRA `(.L_x_7) ;  /* 0xffffffc000f87947 */ /* 0x000fea000383ffff */
.L_x_14:
[----:B------:R-:W2:Y:S02]  /*5220*/  SYNCS.PHASECHK.TRANS64.TRYWAIT P3, [UR11+0x8010], RZ ;  /* 0x008010ffff0075a7 */ /* 0x000ea4000806110b */
[----:B--2---:R-:W-:Y:S05]  /*5230*/  @!P3 BRA `(.L_x_14) ;  /* 0xfffffffc00f8b947 */ /* 0x004fea000383ffff */
[----:B------:R-:W-:Y:S05]  /*5240*/  BRA `(.L_x_23) ;  /* 0xffffffdc00b07947 */ /* 0x000fea000383ffff */
.L_x_15:
[----:B------:R-:W1:Y:S02]  /*5250*/  SYNCS.PHASECHK.TRANS64.TRYWAIT P3, [UR15], R101 ;  /* 0x00000065ff0075a7 */ /* 0x000e64000806110f */
[----:B-1----:R-:W-:Y:S05]  /*5260*/  @!P3 BRA `(.L_x_15) ;  /* 0xfffffffc00f8b947 */ /* 0x002fea000383ffff */
[----:B------:R-:W-:Y:S05]  /*5270*/  BRA `(.L_x_24) ;  /* 0xffffffe400847947 */ /* 0x000fea000383ffff */
.L_x_19:
[----:B------:R-:W0:Y:S02]  /*5280*/  SYNCS.PHASECHK.TRANS64.TRYWAIT P0, [UR15], R4 ;  /* 0x00000004ff0075a7 */ /* 0x000e24000800110f */
[----:B0-----:R-:W-:Y:S05]  /*5290*/  @!P0 BRA `(.L_x_19) ;  /* 0xfffffffc00f88947 */ /* 0x001fea000383ffff */
[----:B------:R-:W-:Y:S05]  /*52a0*/  BRA `(.L_x_18) ;  /* 0xffffffec00c07947 */ /* 0x000fea000383ffff */
        .weak           $__internal_0_$__cuda_sm10x_tcgen05_guardrail_trap_col_being_dealloced_not_returned_by_alloc
        .type           $__internal_0_$__cuda_sm10x_tcgen05_guardrail_trap_col_being_dealloced_not_returned_by_alloc,@function
        .size           $__internal_0_$__cuda_sm10x_tcgen05_guardrail_trap_col_being_dealloced_not_returned_by_alloc,($__internal_1_$__cuda_sm10x_tcgen05_guardrail_trap_phase_invalid_during_alloc - $__internal_0_$__cuda_sm10x_tcgen05_guardrail_trap_col_being_dealloced_not_returned_by_alloc)
$__internal_0_$__cuda_sm10x_tcgen05_guardrail_trap_col_being_dealloced_not_returned_by_alloc:
[----:B------:R-:W-:Y:S05]  /*52b0*/  BPT.TRAP 0x1 ;  /* 0x000000040000795c */ /* 0x000fea0000300000 */
[----:B------:R-:W-:-:S04]  /*52c0*/  MOV R3, 0x0 ;  /* 0x0000000000037802 */ /* 0x000fc80000000f00 */
[----:B------:R-:W-:Y:S05]  /*52d0*/  RET.REL.NODEC R2 `(attn_fwd) ;  /* 0xffffffac02487950 */ /* 0x000fea0003c3ffff */
        .weak           $__internal_1_$__cuda_sm10x_tcgen05_guardrail_trap_phase_invalid_during_alloc
        .type           $__internal_1_$__cuda_sm10x_tcgen05_guardrail_trap_phase_invalid_during_alloc,@function
        .size           $__internal_1_$__cuda_sm10x_tcgen05_guardrail_trap_phase_invalid_during_alloc,($__internal_2_$__cuda_sm10x_tcgen05_guardrail_trap_unallocated_columns_being_dealloced - $__internal_1_$__cuda_sm10x_tcgen05_guardrail_trap_phase_invalid_during_alloc)
$__internal_1_$__cuda_sm10x_tcgen05_guardrail_trap_phase_invalid_during_alloc:
[----:B------:R-:W-:Y:S05]  /*52e0*/  BPT.TRAP 0x1 ;  /* 0x000000040000795c */ /* 0x000fea0000300000 */
[----:B------:R-:W-:-:S04]  /*52f0*/  IMAD.MOV.U32 R3, RZ, RZ, 0x0 ;  /* 0x00000000ff037424 */ /* 0x000fc800078e00ff */
[----:B------:R-:W-:Y:S05]  /*5300*/  RET.REL.NODEC R2 `(attn_fwd) ;  /* 0xffffffac023c7950 */ /* 0x000fea0003c3ffff */
        .weak           $__internal_2_$__cuda_sm10x_tcgen05_guardrail_trap_unallocated_columns_being_dealloced
        .type           $__internal_2_$__cuda_sm10x_tcgen05_guardrail_trap_unallocated_columns_being_dealloced,@function
        .size           $__internal_2_$__cuda_sm10x_tcgen05_guardrail_trap_unallocated_columns_being_dealloced,(.L_x_28 - $__internal_2_$__cuda_sm10x_tcgen05_guardrail_trap_unallocated_columns_being_dealloced)
$__internal_2_$__cuda_sm10x_tcgen05_guardrail_trap_unallocated_columns_being_dealloced:
[----:B------:R-:W-:Y:S05]  /*5310*/  BPT.TRAP 0x1 ;  /* 0x000000040000795c */ /* 0x000fea0000300000 */
[----:B------:R-:W-:-:S04]  /*5320*/  HFMA2 R3, -RZ, RZ, 0, 0 ;  /* 0x00000000ff037431 */ /* 0x000fc800000001ff */
[----:B------:R-:W-:Y:S05]  /*5330*/  RET.REL.NODEC R2 `(attn_fwd) ;  /* 0xffffffac02307950 */ /* 0x000fea0003c3ffff */
.L_x_25:
[----:B------:R-:W-:-:S00]  /*5340*/  BRA `(.L_x_25) ;  /* 0xfffffffc00fc7947 */ /* 0x000fc0000383ffff */
[----:B------:R-:W-:-:S00]  /*5350*/  NOP ;  /* 0x0000000000007918 */ /* 0x000fc00000000000 */
        /* <DEDUP_REMOVED lines=10> */
.L_x_28:


//--------------------- .nv.global.init           --------------------------
	.section	.nv.global.init,"aw",@progbits
.nv.global.init:
	.type		_$_str,@object
	.size		_$_str,(.L_3 - _$_str)
_$_str:
        /*0000*/ 	.byte	0x5f, 0x5f, 0x43, 0x55, 0x44, 0x41, 0x5f, 0x46, 0x54, 0x5a, 0x00
.L_3:


//--------------------- .nv.shared.attn_fwd       --------------------------
	.section	.nv.shared.attn_fwd,"aw",@nobits
	.sectionflags	@""
	.align	16
	.zero		1024


//--------------------- .nv.shared.reserved.0     --------------------------
	.section	.nv.shared.reserved.0,"aw",@nobits
	.align	8
	.weak		__nv_reservedSMEM_offset_0_alias
	.size		__nv_reservedSMEM_offset_0_alias, 0, 64
	.other		__nv_reservedSMEM_offset_0_alias,@"STO_CUDA_RESERVED_SHARED STV_DEFAULT"
__nv_reservedSMEM_offset_0_alias:
	.zero		0
.nv.shared.reserved.0:
	.zero		64
	.weak		__nv_reservedSMEM_allocation_phase
	.type		__nv_reservedSMEM_allocation_phase,@object
	.size		__nv_reservedSMEM_allocation_phase,(.L_0 - __nv_reservedSMEM_allocation_phase)
__nv_reservedSMEM_allocation_phase:
	.zero		1
.L_0:
	.zero		7
	.weak		__nv_reservedSMEM_devtool_atexit_pc
	.type		__nv_reservedSMEM_devtool_atexit_pc,@object
	.size		__nv_reservedSMEM_devtool_atexit_pc,(__nv_reservedSMEM_allocation_mask - __nv_reservedSMEM_devtool_atexit_pc)
__nv_reservedSMEM_devtool_atexit_pc:
	.zero		8
	.weak		__nv_reservedSMEM_allocation_mask
	.type		__nv_reservedSMEM_allocation_mask,@object
	.size		__nv_reservedSMEM_allocation_mask,(.L_2 - __nv_reservedSMEM_allocation_mask)
__nv_reservedSMEM_allocation_mask:
	.zero		4
.L_2:


//--------------------- .nv.constant0.attn_fwd    --------------------------
	.section	.nv.constant0.attn_fwd,"a",@progbits
	.sectionflags	@""
	.align	4
.nv.constant0.attn_fwd:
	.zero		1032


//--------------------- SYMBOLS --------------------------

	.type		.nv.reservedSmem.offset0,@object
	.size		.nv.reservedSmem.offset0,0x4
	.type		.nv.reservedSmem.cap,@object
	.size		.nv.reservedSmem.cap,0x4
